//
// Generated by NVIDIA NVVM Compiler
//
// Compiler Build ID: CL-36424714
// Cuda compilation tools, release 13.0, V13.0.88
// Based on NVVM 20.0.0
//

.version 9.0
.target sm_100
.address_size 64

	// .globl	_Z17coop_groups_basicv
.extern .func  (.param .b32 func_retval0) vprintf
(
	.param .b64 vprintf_param_0,
	.param .b64 vprintf_param_1
)
;
// _ZZ17coop_groups_basicvE11shared_data has been demoted
// _ZZ19warp_reduction_coopPfS_iE12warp_results has been demoted
// _ZZ16matrix_mult_coopPfS_S_iE8shared_A has been demoted
// _ZZ16matrix_mult_coopPfS_S_iE8shared_B has been demoted
.global .align 1 .b8 $str[36] = {66, 108, 111, 99, 107, 32, 37, 100, 58, 32, 65, 108, 108, 32, 116, 104, 114, 101, 97, 100, 115, 32, 115, 121, 110, 99, 104, 114, 111, 110, 105, 122, 101, 100, 10};
.global .align 1 .b8 $str$1[29] = {66, 108, 111, 99, 107, 32, 37, 100, 44, 32, 87, 97, 114, 112, 32, 37, 100, 58, 32, 83, 117, 109, 32, 61, 32, 37, 100, 10};
.extern .shared .align 16 .b8 shared_data[];
.global .align 1 .b8 $str$2[21] = {84, 105, 108, 101, 49, 54, 32, 37, 100, 58, 32, 83, 117, 109, 32, 61, 32, 37, 100, 10};
.global .align 1 .b8 $str$3[20] = {84, 105, 108, 101, 56, 32, 37, 100, 58, 32, 83, 117, 109, 32, 61, 32, 37, 100, 10};
.extern .shared .align 16 .b8 shared_hist[];

.visible .entry _Z17coop_groups_basicv()
{
	.local .align 8 .b8 	__local_depot0[16];
	.reg .b64 	%SP;
	.reg .b64 	%SPL;
	.reg .pred 	%p<8>;
	.reg .b32 	%r<30>;
	.reg .b64 	%rd<9>;
	// demoted variable
	.shared .align 4 .b8 _ZZ17coop_groups_basicvE11shared_data[1024];
	mov.u64 	%SPL, __local_depot0;
	cvta.local.u64 	%SP, %SPL;
	add.u64 	%rd2, %SP, 0;
	add.u64 	%rd1, %SPL, 0;
	mov.u32 	%r1, %tid.x;
	mov.u32 	%r2, %ctaid.x;
	shl.b32 	%r5, %r2, 8;
	add.s32 	%r6, %r5, %r1;
	shl.b32 	%r7, %r1, 2;
	mov.u32 	%r8, _ZZ17coop_groups_basicvE11shared_data;
	add.s32 	%r3, %r8, %r7;
	st.shared.u32 	[%r3], %r6;
	barrier.sync 	0;
	setp.ne.s32 	%p1, %r1, 0;
	@%p1 bra 	$L__BB0_2;
	st.local.u32 	[%rd1], %r2;
	mov.u64 	%rd3, $str;
	cvta.global.u64 	%rd4, %rd3;
	{ // callseq 0, 0
	.param .b64 param0;
	st.param.b64 	[param0], %rd4;
	.param .b64 param1;
	st.param.b64 	[param1], %rd2;
	.param .b32 retval0;
	call.uni (retval0), 
	vprintf, 
	(
	param0, 
	param1
	);
	ld.param.b32 	%r9, [retval0];
	} // callseq 0
$L__BB0_2:
	ld.shared.u32 	%r11, [%r3];
	shfl.sync.down.b32	%r12|%p2, %r11, 16, 31, -1;
	shfl.sync.down.b32	%r13|%p3, %r12, 8, 31, -1;
	add.s32 	%r14, %r13, %r12;
	shfl.sync.down.b32	%r15|%p4, %r14, 4, 31, -1;
	add.s32 	%r16, %r14, %r15;
	shfl.sync.down.b32	%r17|%p5, %r16, 2, 31, -1;
	add.s32 	%r18, %r16, %r17;
	shfl.sync.down.b32	%r19|%p6, %r18, 1, 31, -1;
	add.s32 	%r4, %r18, %r19;
	mov.u32 	%r20, %tid.y;
	mov.u32 	%r21, %tid.z;
	mov.u32 	%r22, %ntid.x;
	mov.u32 	%r23, %ntid.y;
	mad.lo.s32 	%r24, %r21, %r23, %r20;
	mad.lo.s32 	%r25, %r24, %r22, %r1;
	and.b32  	%r26, %r25, 31;
	setp.ne.s32 	%p7, %r26, 0;
	@%p7 bra 	$L__BB0_4;
	shr.u32 	%r27, %r1, 5;
	st.local.v2.u32 	[%rd1], {%r2, %r27};
	st.local.u32 	[%rd1+8], %r4;
	mov.u64 	%rd6, $str$1;
	cvta.global.u64 	%rd7, %rd6;
	{ // callseq 1, 0
	.param .b64 param0;
	st.param.b64 	[param0], %rd7;
	.param .b64 param1;
	st.param.b64 	[param1], %rd2;
	.param .b32 retval0;
	call.uni (retval0), 
	vprintf, 
	(
	param0, 
	param1
	);
	ld.param.b32 	%r28, [retval0];
	} // callseq 1
$L__BB0_4:
	ret;

}
	// .globl	_Z19warp_reduction_coopPfS_i
.visible .entry _Z19warp_reduction_coopPfS_i(
	.param .u64 .ptr .align 1 _Z19warp_reduction_coopPfS_i_param_0,
	.param .u64 .ptr .align 1 _Z19warp_reduction_coopPfS_i_param_1,
	.param .u32 _Z19warp_reduction_coopPfS_i_param_2
)
{
	.reg .pred 	%p<16>;
	.reg .b32 	%r<40>;
	.reg .b32 	%f<29>;
	.reg .b64 	%rd<9>;
	// demoted variable
	.shared .align 4 .b8 _ZZ19warp_reduction_coopPfS_iE12warp_results[128];
	ld.param.u64 	%rd1, [_Z19warp_reduction_coopPfS_i_param_0];
	ld.param.u64 	%rd2, [_Z19warp_reduction_coopPfS_i_param_1];
	ld.param.u32 	%r6, [_Z19warp_reduction_coopPfS_i_param_2];
	mov.u32 	%r1, %tid.x;
	mov.u32 	%r2, %ctaid.x;
	mov.u32 	%r3, %ntid.x;
	mad.lo.s32 	%r4, %r2, %r3, %r1;
	setp.ge.s32 	%p1, %r4, %r6;
	mov.f32 	%f27, 0f00000000;
	@%p1 bra 	$L__BB1_2;
	cvta.to.global.u64 	%rd3, %rd1;
	mul.wide.s32 	%rd4, %r4, 4;
	add.s64 	%rd5, %rd3, %rd4;
	ld.global.f32 	%f27, [%rd5];
$L__BB1_2:
	mov.b32 	%r7, %f27;
	shfl.sync.down.b32	%r8|%p2, %r7, 16, 31, -1;
	mov.b32 	%f8, %r8;
	add.f32 	%f9, %f27, %f8;
	mov.b32 	%r9, %f9;
	shfl.sync.down.b32	%r10|%p3, %r9, 8, 31, -1;
	mov.b32 	%f10, %r10;
	add.f32 	%f11, %f9, %f10;
	mov.b32 	%r11, %f11;
	shfl.sync.down.b32	%r12|%p4, %r11, 4, 31, -1;
	mov.b32 	%f12, %r12;
	add.f32 	%f13, %f11, %f12;
	mov.b32 	%r13, %f13;
	shfl.sync.down.b32	%r14|%p5, %r13, 2, 31, -1;
	mov.b32 	%f14, %r14;
	add.f32 	%f15, %f13, %f14;
	mov.b32 	%r15, %f15;
	shfl.sync.down.b32	%r16|%p6, %r15, 1, 31, -1;
	mov.b32 	%f16, %r16;
	add.f32 	%f3, %f15, %f16;
	mov.u32 	%r17, %tid.y;
	mov.u32 	%r18, %tid.z;
	mov.u32 	%r19, %ntid.y;
	mad.lo.s32 	%r20, %r18, %r19, %r17;
	mad.lo.s32 	%r21, %r20, %r3, %r1;
	and.b32  	%r5, %r21, 31;
	setp.ne.s32 	%p7, %r5, 0;
	@%p7 bra 	$L__BB1_4;
	shr.u32 	%r22, %r1, 3;
	and.b32  	%r23, %r22, 124;
	mov.u32 	%r24, _ZZ19warp_reduction_coopPfS_iE12warp_results;
	add.s32 	%r25, %r24, %r23;
	st.shared.f32 	[%r25], %f3;
$L__BB1_4:
	barrier.sync 	0;
	setp.gt.u32 	%p8, %r1, 31;
	@%p8 bra 	$L__BB1_9;
	shr.u32 	%r26, %r3, 5;
	setp.ge.u32 	%p9, %r1, %r26;
	mov.f32 	%f28, 0f00000000;
	@%p9 bra 	$L__BB1_7;
	shl.b32 	%r27, %r1, 2;
	mov.u32 	%r28, _ZZ19warp_reduction_coopPfS_iE12warp_results;
	add.s32 	%r29, %r28, %r27;
	ld.shared.f32 	%f28, [%r29];
$L__BB1_7:
	setp.ne.s32 	%p10, %r5, 0;
	mov.b32 	%r30, %f28;
	shfl.sync.down.b32	%r31|%p11, %r30, 16, 31, -1;
	mov.b32 	%f18, %r31;
	add.f32 	%f19, %f28, %f18;
	mov.b32 	%r32, %f19;
	shfl.sync.down.b32	%r33|%p12, %r32, 8, 31, -1;
	mov.b32 	%f20, %r33;
	add.f32 	%f21, %f19, %f20;
	mov.b32 	%r34, %f21;
	shfl.sync.down.b32	%r35|%p13, %r34, 4, 31, -1;
	mov.b32 	%f22, %r35;
	add.f32 	%f23, %f21, %f22;
	mov.b32 	%r36, %f23;
	shfl.sync.down.b32	%r37|%p14, %r36, 2, 31, -1;
	mov.b32 	%f24, %r37;
	add.f32 	%f25, %f23, %f24;
	mov.b32 	%r38, %f25;
	shfl.sync.down.b32	%r39|%p15, %r38, 1, 31, -1;
	mov.b32 	%f26, %r39;
	add.f32 	%f6, %f25, %f26;
	@%p10 bra 	$L__BB1_9;
	cvta.to.global.u64 	%rd6, %rd2;
	mul.wide.u32 	%rd7, %r2, 4;
	add.s64 	%rd8, %rd6, %rd7;
	st.global.f32 	[%rd8], %f6;
$L__BB1_9:
	ret;

}
	// .globl	_Z17bitonic_sort_coopPii
.visible .entry _Z17bitonic_sort_coopPii(
	.param .u64 .ptr .align 1 _Z17bitonic_sort_coopPii_param_0,
	.param .u32 _Z17bitonic_sort_coopPii_param_1
)
{
	.reg .pred 	%p<10>;
	.reg .b32 	%r<25>;
	.reg .b64 	%rd<5>;

	ld.param.u64 	%rd2, [_Z17bitonic_sort_coopPii_param_0];
	ld.param.u32 	%r14, [_Z17bitonic_sort_coopPii_param_1];
	mov.u32 	%r1, %tid.x;
	mov.u32 	%r15, %ctaid.x;
	mov.u32 	%r2, %ntid.x;
	mad.lo.s32 	%r3, %r15, %r2, %r1;
	setp.ge.s32 	%p1, %r3, %r14;
	@%p1 bra 	$L__BB2_10;
	cvta.to.global.u64 	%rd3, %rd2;
	mul.wide.s32 	%rd4, %r3, 4;
	add.s64 	%rd1, %rd3, %rd4;
	ld.global.u32 	%r16, [%rd1];
	shl.b32 	%r17, %r1, 2;
	mov.u32 	%r18, shared_data;
	add.s32 	%r4, %r18, %r17;
	st.shared.u32 	[%r4], %r16;
	barrier.sync 	0;
	setp.lt.u32 	%p2, %r2, 2;
	@%p2 bra 	$L__BB2_9;
	mov.b32 	%r23, 2;
$L__BB2_3:
	and.b32  	%r6, %r23, %r1;
	mov.u32 	%r24, %r23;
$L__BB2_4:
	mov.u32 	%r7, %r24;
	shr.u32 	%r24, %r7, 1;
	xor.b32  	%r9, %r24, %r1;
	setp.ge.u32 	%p3, %r9, %r2;
	@%p3 bra 	$L__BB2_7;
	setp.ne.s32 	%p4, %r6, 0;
	ld.shared.u32 	%r10, [%r4];
	shl.b32 	%r20, %r9, 2;
	add.s32 	%r11, %r18, %r20;
	ld.shared.u32 	%r12, [%r11];
	setp.gt.s32 	%p5, %r10, %r12;
	xor.pred  	%p6, %p4, %p5;
	not.pred 	%p7, %p6;
	@%p7 bra 	$L__BB2_7;
	st.shared.u32 	[%r4], %r12;
	st.shared.u32 	[%r11], %r10;
$L__BB2_7:
	barrier.sync 	0;
	setp.gt.u32 	%p8, %r7, 3;
	@%p8 bra 	$L__BB2_4;
	shl.b32 	%r23, %r23, 1;
	setp.le.u32 	%p9, %r23, %r2;
	@%p9 bra 	$L__BB2_3;
$L__BB2_9:
	ld.shared.u32 	%r22, [%r4];
	st.global.u32 	[%rd1], %r22;
$L__BB2_10:
	ret;

}
	// .globl	_Z19subgroup_operationsv
.visible .entry _Z19subgroup_operationsv()
{
	.local .align 8 .b8 	__local_depot3[8];
	.reg .b64 	%SP;
	.reg .b64 	%SPL;
	.reg .pred 	%p<12>;
	.reg .b32 	%r<37>;
	.reg .b64 	%rd<9>;

	mov.u64 	%SPL, __local_depot3;
	cvta.local.u64 	%SP, %SPL;
	add.u64 	%rd2, %SP, 0;
	add.u64 	%rd1, %SPL, 0;
	mov.u32 	%r1, %tid.x;
	// begin inline asm
	mov.u32 %r7, %laneid;
	// end inline asm
	add.s32 	%r3, %r1, 1;
	setp.gt.u32 	%p1, %r1, 63;
	@%p1 bra 	$L__BB3_6;
	and.b32  	%r8, %r7, -16;
	mov.b32 	%r9, 65535;
	shl.b32 	%r10, %r9, %r8;
	shfl.sync.down.b32	%r11|%p2, %r3, 8, 4127, %r10;
	shfl.sync.down.b32	%r12|%p3, %r11, 4, 4127, %r10;
	add.s32 	%r13, %r12, %r11;
	shfl.sync.down.b32	%r14|%p4, %r13, 2, 4127, %r10;
	add.s32 	%r15, %r13, %r14;
	shfl.sync.down.b32	%r16|%p5, %r15, 1, 4127, %r10;
	add.s32 	%r4, %r15, %r16;
	mov.u32 	%r17, %tid.y;
	mov.u32 	%r18, %tid.z;
	mov.u32 	%r19, %ntid.x;
	mov.u32 	%r20, %ntid.y;
	mad.lo.s32 	%r21, %r18, %r20, %r17;
	mad.lo.s32 	%r5, %r21, %r19, %r1;
	and.b32  	%r22, %r5, 15;
	setp.ne.s32 	%p6, %r22, 0;
	@%p6 bra 	$L__BB3_3;
	shr.u32 	%r23, %r1, 4;
	st.local.v2.u32 	[%rd1], {%r23, %r4};
	mov.u64 	%rd3, $str$2;
	cvta.global.u64 	%rd4, %rd3;
	{ // callseq 2, 0
	.param .b64 param0;
	st.param.b64 	[param0], %rd4;
	.param .b64 param1;
	st.param.b64 	[param1], %rd2;
	.param .b32 retval0;
	call.uni (retval0), 
	vprintf, 
	(
	param0, 
	param1
	);
	ld.param.b32 	%r24, [retval0];
	} // callseq 2
$L__BB3_3:
	setp.gt.u32 	%p7, %r1, 31;
	@%p7 bra 	$L__BB3_6;
	and.b32  	%r26, %r7, -8;
	mov.b32 	%r27, 255;
	shl.b32 	%r28, %r27, %r26;
	shfl.sync.down.b32	%r29|%p8, %r3, 4, 6175, %r28;
	shfl.sync.down.b32	%r30|%p9, %r29, 2, 6175, %r28;
	add.s32 	%r31, %r30, %r29;
	shfl.sync.down.b32	%r32|%p10, %r31, 1, 6175, %r28;
	add.s32 	%r6, %r31, %r32;
	and.b32  	%r33, %r5, 7;
	setp.ne.s32 	%p11, %r33, 0;
	@%p11 bra 	$L__BB3_6;
	shr.u32 	%r34, %r1, 3;
	st.local.v2.u32 	[%rd1], {%r34, %r6};
	mov.u64 	%rd6, $str$3;
	cvta.global.u64 	%rd7, %rd6;
	{ // callseq 3, 0
	.param .b64 param0;
	st.param.b64 	[param0], %rd7;
	.param .b64 param1;
	st.param.b64 	[param1], %rd2;
	.param .b32 retval0;
	call.uni (retval0), 
	vprintf, 
	(
	param0, 
	param1
	);
	ld.param.b32 	%r35, [retval0];
	} // callseq 3
$L__BB3_6:
	ret;

}
	// .globl	_Z16matrix_mult_coopPfS_S_i
.visible .entry _Z16matrix_mult_coopPfS_S_i(
	.param .u64 .ptr .align 1 _Z16matrix_mult_coopPfS_S_i_param_0,
	.param .u64 .ptr .align 1 _Z16matrix_mult_coopPfS_S_i_param_1,
	.param .u64 .ptr .align 1 _Z16matrix_mult_coopPfS_S_i_param_2,
	.param .u32 _Z16matrix_mult_coopPfS_S_i_param_3
)
{
	.reg .pred 	%p<10>;
	.reg .b32 	%r<43>;
	.reg .b32 	%f<63>;
	.reg .b64 	%rd<13>;
	// demoted variable
	.shared .align 4 .b8 _ZZ16matrix_mult_coopPfS_S_iE8shared_A[1024];
	// demoted variable
	.shared .align 4 .b8 _ZZ16matrix_mult_coopPfS_S_iE8shared_B[1024];
	ld.param.u64 	%rd4, [_Z16matrix_mult_coopPfS_S_i_param_0];
	ld.param.u64 	%rd5, [_Z16matrix_mult_coopPfS_S_i_param_1];
	ld.param.u64 	%rd6, [_Z16matrix_mult_coopPfS_S_i_param_2];
	ld.param.u32 	%r24, [_Z16matrix_mult_coopPfS_S_i_param_3];
	mov.u32 	%r25, %tid.x;
	and.b32  	%r38, %r25, 15;
	shr.u32 	%r40, %r25, 4;
	mov.u32 	%r26, %ctaid.x;
	mov.u32 	%r27, %ctaid.y;
	shl.b32 	%r28, %r27, 4;
	add.s32 	%r3, %r28, %r40;
	shl.b32 	%r4, %r26, 4;
	or.b32  	%r5, %r4, %r38;
	setp.lt.s32 	%p1, %r24, 1;
	mov.f32 	%f62, 0f00000000;
	@%p1 bra 	$L__BB4_7;
	add.s32 	%r29, %r24, 15;
	shr.u32 	%r30, %r29, 4;
	shl.b32 	%r31, %r40, 6;
	mov.u32 	%r32, _ZZ16matrix_mult_coopPfS_S_iE8shared_A;
	add.s32 	%r6, %r32, %r31;
	shl.b32 	%r33, %r38, 2;
	add.s32 	%r7, %r6, %r33;
	mov.u32 	%r34, _ZZ16matrix_mult_coopPfS_S_iE8shared_B;
	add.s32 	%r9, %r34, %r33;
	add.s32 	%r8, %r9, %r31;
	neg.s32 	%r42, %r30;
	mad.lo.s32 	%r35, %r24, %r40, %r4;
	add.s32 	%r41, %r35, %r38;
	shl.b32 	%r12, %r24, 4;
	mad.lo.s32 	%r39, %r24, %r3, %r38;
	cvta.to.global.u64 	%rd1, %rd4;
	cvta.to.global.u64 	%rd2, %rd5;
	mov.f32 	%f62, 0f00000000;
$L__BB4_2:
	setp.ge.u32 	%p2, %r3, %r24;
	mul.wide.s32 	%rd7, %r39, 4;
	add.s64 	%rd3, %rd1, %rd7;
	setp.ge.s32 	%p3, %r38, %r24;
	mov.f32 	%f60, 0f00000000;
	or.pred  	%p4, %p2, %p3;
	@%p4 bra 	$L__BB4_4;
	ld.global.f32 	%f60, [%rd3];
$L__BB4_4:
	setp.ge.u32 	%p5, %r5, %r24;
	st.shared.f32 	[%r7], %f60;
	setp.ge.s32 	%p6, %r40, %r24;
	mov.f32 	%f61, 0f00000000;
	or.pred  	%p7, %p6, %p5;
	@%p7 bra 	$L__BB4_6;
	mul.wide.u32 	%rd8, %r41, 4;
	add.s64 	%rd9, %rd2, %rd8;
	ld.global.f32 	%f61, [%rd9];
$L__BB4_6:
	st.shared.f32 	[%r8], %f61;
	barrier.sync 	0;
	ld.shared.f32 	%f12, [%r6];
	ld.shared.f32 	%f13, [%r9];
	fma.rn.f32 	%f14, %f12, %f13, %f62;
	ld.shared.f32 	%f15, [%r6+4];
	ld.shared.f32 	%f16, [%r9+64];
	fma.rn.f32 	%f17, %f15, %f16, %f14;
	ld.shared.f32 	%f18, [%r6+8];
	ld.shared.f32 	%f19, [%r9+128];
	fma.rn.f32 	%f20, %f18, %f19, %f17;
	ld.shared.f32 	%f21, [%r6+12];
	ld.shared.f32 	%f22, [%r9+192];
	fma.rn.f32 	%f23, %f21, %f22, %f20;
	ld.shared.f32 	%f24, [%r6+16];
	ld.shared.f32 	%f25, [%r9+256];
	fma.rn.f32 	%f26, %f24, %f25, %f23;
	ld.shared.f32 	%f27, [%r6+20];
	ld.shared.f32 	%f28, [%r9+320];
	fma.rn.f32 	%f29, %f27, %f28, %f26;
	ld.shared.f32 	%f30, [%r6+24];
	ld.shared.f32 	%f31, [%r9+384];
	fma.rn.f32 	%f32, %f30, %f31, %f29;
	ld.shared.f32 	%f33, [%r6+28];
	ld.shared.f32 	%f34, [%r9+448];
	fma.rn.f32 	%f35, %f33, %f34, %f32;
	ld.shared.f32 	%f36, [%r6+32];
	ld.shared.f32 	%f37, [%r9+512];
	fma.rn.f32 	%f38, %f36, %f37, %f35;
	ld.shared.f32 	%f39, [%r6+36];
	ld.shared.f32 	%f40, [%r9+576];
	fma.rn.f32 	%f41, %f39, %f40, %f38;
	ld.shared.f32 	%f42, [%r6+40];
	ld.shared.f32 	%f43, [%r9+640];
	fma.rn.f32 	%f44, %f42, %f43, %f41;
	ld.shared.f32 	%f45, [%r6+44];
	ld.shared.f32 	%f46, [%r9+704];
	fma.rn.f32 	%f47, %f45, %f46, %f44;
	ld.shared.f32 	%f48, [%r6+48];
	ld.shared.f32 	%f49, [%r9+768];
	fma.rn.f32 	%f50, %f48, %f49, %f47;
	ld.shared.f32 	%f51, [%r6+52];
	ld.shared.f32 	%f52, [%r9+832];
	fma.rn.f32 	%f53, %f51, %f52, %f50;
	ld.shared.f32 	%f54, [%r6+56];
	ld.shared.f32 	%f55, [%r9+896];
	fma.rn.f32 	%f56, %f54, %f55, %f53;
	ld.shared.f32 	%f57, [%r6+60];
	ld.shared.f32 	%f58, [%r9+960];
	fma.rn.f32 	%f62, %f57, %f58, %f56;
	barrier.sync 	0;
	add.s32 	%r42, %r42, 1;
	setp.ne.s32 	%p8, %r42, 0;
	add.s32 	%r41, %r41, %r12;
	add.s32 	%r40, %r40, 16;
	add.s32 	%r39, %r39, 16;
	add.s32 	%r38, %r38, 16;
	@%p8 bra 	$L__BB4_2;
$L__BB4_7:
	max.s32 	%r36, %r3, %r5;
	setp.ge.s32 	%p9, %r36, %r24;
	@%p9 bra 	$L__BB4_9;
	mad.lo.s32 	%r37, %r24, %r3, %r5;
	cvta.to.global.u64 	%rd10, %rd6;
	mul.wide.u32 	%rd11, %r37, 4;
	add.s64 	%rd12, %rd10, %rd11;
	st.global.f32 	[%rd12], %f62;
$L__BB4_9:
	ret;

}
	// .globl	_Z14histogram_coopPiS_ii
.visible .entry _Z14histogram_coopPiS_ii(
	.param .u64 .ptr .align 1 _Z14histogram_coopPiS_ii_param_0,
	.param .u64 .ptr .align 1 _Z14histogram_coopPiS_ii_param_1,
	.param .u32 _Z14histogram_coopPiS_ii_param_2,
	.param .u32 _Z14histogram_coopPiS_ii_param_3
)
{
	.reg .pred 	%p<7>;
	.reg .b32 	%r<33>;
	.reg .b64 	%rd<9>;

	ld.param.u64 	%rd3, [_Z14histogram_coopPiS_ii_param_0];
	ld.param.u64 	%rd4, [_Z14histogram_coopPiS_ii_param_1];
	ld.param.u32 	%r11, [_Z14histogram_coopPiS_ii_param_2];
	ld.param.u32 	%r12, [_Z14histogram_coopPiS_ii_param_3];
	mov.u32 	%r32, %tid.x;
	mov.u32 	%r13, %ctaid.x;
	mov.u32 	%r2, %ntid.x;
	mad.lo.s32 	%r31, %r13, %r2, %r32;
	setp.ge.s32 	%p1, %r32, %r12;
	@%p1 bra 	$L__BB5_3;
	mov.u32 	%r15, shared_hist;
	mov.u32 	%r30, %r32;
$L__BB5_2:
	shl.b32 	%r14, %r30, 2;
	add.s32 	%r16, %r15, %r14;
	mov.b32 	%r17, 0;
	st.shared.u32 	[%r16], %r17;
	add.s32 	%r30, %r30, %r2;
	setp.lt.s32 	%p2, %r30, %r12;
	@%p2 bra 	$L__BB5_2;
$L__BB5_3:
	barrier.sync 	0;
	setp.ge.s32 	%p3, %r31, %r11;
	@%p3 bra 	$L__BB5_6;
	mov.u32 	%r18, %nctaid.x;
	mul.lo.s32 	%r6, %r2, %r18;
	cvta.to.global.u64 	%rd1, %rd3;
	mov.u32 	%r22, shared_hist;
$L__BB5_5:
	mul.wide.s32 	%rd5, %r31, 4;
	add.s64 	%rd6, %rd1, %rd5;
	ld.global.u32 	%r19, [%rd6];
	rem.s32 	%r20, %r19, %r12;
	shl.b32 	%r21, %r20, 2;
	add.s32 	%r23, %r22, %r21;
	atom.shared.add.u32 	%r24, [%r23], 1;
	add.s32 	%r31, %r31, %r6;
	setp.lt.s32 	%p4, %r31, %r11;
	@%p4 bra 	$L__BB5_5;
$L__BB5_6:
	setp.ge.s32 	%p5, %r32, %r12;
	barrier.sync 	0;
	@%p5 bra 	$L__BB5_9;
	cvta.to.global.u64 	%rd2, %rd4;
	mov.u32 	%r26, shared_hist;
$L__BB5_8:
	mul.wide.s32 	%rd7, %r32, 4;
	add.s64 	%rd8, %rd2, %rd7;
	shl.b32 	%r25, %r32, 2;
	add.s32 	%r27, %r26, %r25;
	ld.shared.u32 	%r28, [%r27];
	atom.global.add.u32 	%r29, [%rd8], %r28;
	add.s32 	%r32, %r32, %r2;
	setp.lt.s32 	%p6, %r32, %r12;
	@%p6 bra 	$L__BB5_8;
$L__BB5_9:
	ret;

}


// ===== COMPILED SASS (sm_100) =====

	.target	sm_100

	.elftype	@"ET_EXEC"


//--------------------- .note.nv.tkinfo           --------------------------
	.section	.note.nv.tkinfo,"",@"SHT_NOTE"
	.sectionflags	@"SHF_NOTE_NV_TKINFO"
	.tkinfo
        /*0018*/ 	.word	0x00000002
        /*0030*/ 	.string	""
        /*0030*/ 	.string	"ptxas"
        /*0030*/ 	.string	"Cuda compilation tools, release 13.0, V13.0.88"
        /*0030*/ 	.string	"Build cuda_13.0.r13.0/compiler.36424714_0"
        /*0030*/ 	.string	"-arch sm_100 -m 64 "



//--------------------- .note.nv.cuinfo           --------------------------
	.section	.note.nv.cuinfo,"",@"SHT_NOTE"
	.sectionflags	@"SHF_NOTE_NV_CUINFO"
        /*0018*/ 	.short	0x0002
        /*001a*/ 	.short	0x0064
        /*001c*/ 	.short	0x0082
	.zero		2


//--------------------- .nv.info                  --------------------------
	.section	.nv.info,"",@"SHT_CUDA_INFO"
	.align	4


	//----- nvinfo : EIATTR_REGCOUNT
	.align		4
        /*0000*/ 	.byte	0x04, 0x2f
        /*0002*/ 	.short	(.L_5 - .L_4)
	.align		4
.L_4:
        /*0004*/ 	.word	index@(_Z17coop_groups_basicv)
        /*0008*/ 	.word	0x0000001a


	//----- nvinfo : EIATTR_FRAME_SIZE
	.align		4
.L_5:
        /*000c*/ 	.byte	0x04, 0x11
        /*000e*/ 	.short	(.L_7 - .L_6)
	.align		4
.L_6:
        /*0010*/ 	.word	index@(_Z17coop_groups_basicv)
        /*0014*/ 	.word	0x00000010


	//----- nvinfo : EIATTR_REGCOUNT
	.align		4
.L_7:
        /*0018*/ 	.byte	0x04, 0x2f
        /*001a*/ 	.short	(.L_9 - .L_8)
	.align		4
.L_8:
        /*001c*/ 	.word	index@(_Z19warp_reduction_coopPfS_i)
        /*0020*/ 	.word	0x0000000e


	//----- nvinfo : EIATTR_FRAME_SIZE
	.align		4
.L_9:
        /*0024*/ 	.byte	0x04, 0x11
        /*0026*/ 	.short	(.L_11 - .L_10)
	.align		4
.L_10:
        /*0028*/ 	.word	index@(_Z19warp_reduction_coopPfS_i)
        /*002c*/ 	.word	0x00000000


	//----- nvinfo : EIATTR_REGCOUNT
	.align		4
.L_11:
        /*0030*/ 	.byte	0x04, 0x2f
        /*0032*/ 	.short	(.L_13 - .L_12)
	.align		4
.L_12:
        /*0034*/ 	.word	index@(_Z17bitonic_sort_coopPii)
        /*0038*/ 	.word	0x0000000c


	//----- nvinfo : EIATTR_FRAME_SIZE
	.align		4
.L_13:
        /*003c*/ 	.byte	0x04, 0x11
        /*003e*/ 	.short	(.L_15 - .L_14)
	.align		4
.L_14:
        /*0040*/ 	.word	index@(_Z17bitonic_sort_coopPii)
        /*0044*/ 	.word	0x00000000


	//----- nvinfo : EIATTR_REGCOUNT
	.align		4
.L_15:
        /*0048*/ 	.byte	0x04, 0x2f
        /*004a*/ 	.short	(.L_17 - .L_16)
	.align		4
.L_16:
        /*004c*/ 	.word	index@(_Z19subgroup_operationsv)
        /*0050*/ 	.word	0x00000019


	//----- nvinfo : EIATTR_FRAME_SIZE
	.align		4
.L_17:
        /*0054*/ 	.byte	0x04, 0x11
        /*0056*/ 	.short	(.L_19 - .L_18)
	.align		4
.L_18:
        /*0058*/ 	.word	index@(_Z19subgroup_operationsv)
        /*005c*/ 	.word	0x00000008


	//----- nvinfo : EIATTR_REGCOUNT
	.align		4
.L_19:
        /*0060*/ 	.byte	0x04, 0x2f
        /*0062*/ 	.short	(.L_21 - .L_20)
	.align		4
.L_20:
        /*0064*/ 	.word	index@(_Z16matrix_mult_coopPfS_S_i)
        /*0068*/ 	.word	0x00000020


	//----- nvinfo : EIATTR_FRAME_SIZE
	.align		4
.L_21:
        /*006c*/ 	.byte	0x04, 0x11
        /*006e*/ 	.short	(.L_23 - .L_22)
	.align		4
.L_22:
        /*0070*/ 	.word	index@(_Z16matrix_mult_coopPfS_S_i)
        /*0074*/ 	.word	0x00000000


	//----- nvinfo : EIATTR_REGCOUNT
	.align		4
.L_23:
        /*0078*/ 	.byte	0x04, 0x2f
        /*007a*/ 	.short	(.L_25 - .L_24)
	.align		4
.L_24:
        /*007c*/ 	.word	index@(_Z14histogram_coopPiS_ii)
        /*0080*/ 	.word	0x00000015


	//----- nvinfo : EIATTR_FRAME_SIZE
	.align		4
.L_25:
        /*0084*/ 	.byte	0x04, 0x11
        /*0086*/ 	.short	(.L_27 - .L_26)
	.align		4
.L_26:
        /*0088*/ 	.word	index@(_Z14histogram_coopPiS_ii)
        /*008c*/ 	.word	0x00000000


	//----- nvinfo : EIATTR_MIN_STACK_SIZE
	.align		4
.L_27:
        /*0090*/ 	.byte	0x04, 0x12
        /*0092*/ 	.short	(.L_29 - .L_28)
	.align		4
.L_28:
        /*0094*/ 	.word	index@(_Z14histogram_coopPiS_ii)
        /*0098*/ 	.word	0x00000000


	//----- nvinfo : EIATTR_MIN_STACK_SIZE
	.align		4
.L_29:
        /*009c*/ 	.byte	0x04, 0x12
        /*009e*/ 	.short	(.L_31 - .L_30)
	.align		4
.L_30:
        /*00a0*/ 	.word	index@(_Z16matrix_mult_coopPfS_S_i)
        /*00a4*/ 	.word	0x00000000


	//----- nvinfo : EIATTR_MIN_STACK_SIZE
	.align		4
.L_31:
        /*00a8*/ 	.byte	0x04, 0x12
        /*00aa*/ 	.short	(.L_33 - .L_32)
	.align		4
.L_32:
        /*00ac*/ 	.word	index@(_Z19subgroup_operationsv)
        /*00b0*/ 	.word	0x00000008


	//----- nvinfo : EIATTR_MIN_STACK_SIZE
	.align		4
.L_33:
        /*00b4*/ 	.byte	0x04, 0x12
        /*00b6*/ 	.short	(.L_35 - .L_34)
	.align		4
.L_34:
        /*00b8*/ 	.word	index@(_Z17bitonic_sort_coopPii)
        /*00bc*/ 	.word	0x00000000


	//----- nvinfo : EIATTR_MIN_STACK_SIZE
	.align		4
.L_35:
        /*00c0*/ 	.byte	0x04, 0x12
        /*00c2*/ 	.short	(.L_37 - .L_36)
	.align		4
.L_36:
        /*00c4*/ 	.word	index@(_Z19warp_reduction_coopPfS_i)
        /*00c8*/ 	.word	0x00000000


	//----- nvinfo : EIATTR_MIN_STACK_SIZE
	.align		4
.L_37:
        /*00cc*/ 	.byte	0x04, 0x12
        /*00ce*/ 	.short	(.L_39 - .L_38)
	.align		4
.L_38:
        /*00d0*/ 	.word	index@(_Z17coop_groups_basicv)
        /*00d4*/ 	.word	0x00000010
.L_39:


//--------------------- .nv.compat                --------------------------
	.section	.nv.compat,"",@"SHT_CUDA_COMPAT_INFO"
	.align	4
        /*0000*/ 	.byte	0x02, 0x09, 0x00, 0x00, 0x02, 0x02, 0x01, 0x00, 0x02, 0x05, 0x05, 0x00, 0x03, 0x07, 0x01, 0x01
        /*0010*/ 	.byte	0x02, 0x03, 0x00, 0x00, 0x02, 0x06, 0x01, 0x00, 0x04, 0x0b, 0x08, 0x00, 0x09, 0x00, 0x00, 0x00
        /*0020*/ 	.byte	0x00, 0x00, 0x00, 0x00


//--------------------- .nv.info._Z14histogram_coopPiS_ii --------------------------
	.section	.nv.info._Z14histogram_coopPiS_ii,"",@"SHT_CUDA_INFO"
	.sectionflags	@""
	.align	4


	//----- nvinfo : EIATTR_CUDA_API_VERSION
	.align		4
        /*0000*/ 	.byte	0x04, 0x37
        /*0002*/ 	.short	(.L_41 - .L_40)
.L_40:
        /*0004*/ 	.word	0x00000082


	//----- nvinfo : EIATTR_KPARAM_INFO
	.align		4
.L_41:
        /*0008*/ 	.byte	0x04, 0x17
        /*000a*/ 	.short	(.L_43 - .L_42)
.L_42:
        /*000c*/ 	.word	0x00000000
        /*0010*/ 	.short	0x0003
        /*0012*/ 	.short	0x0014
        /*0014*/ 	.byte	0x00, 0xf0, 0x11, 0x00


	//----- nvinfo : EIATTR_KPARAM_INFO
	.align		4
.L_43:
        /*0018*/ 	.byte	0x04, 0x17
        /*001a*/ 	.short	(.L_45 - .L_44)
.L_44:
        /*001c*/ 	.word	0x00000000
        /*0020*/ 	.short	0x0002
        /*0022*/ 	.short	0x0010
        /*0024*/ 	.byte	0x00, 0xf0, 0x11, 0x00


	//----- nvinfo : EIATTR_KPARAM_INFO
	.align		4
.L_45:
        /*0028*/ 	.byte	0x04, 0x17
        /*002a*/ 	.short	(.L_47 - .L_46)
.L_46:
        /*002c*/ 	.word	0x00000000
        /*0030*/ 	.short	0x0001
        /*0032*/ 	.short	0x0008
        /*0034*/ 	.byte	0x00, 0xf5, 0x21, 0x00


	//----- nvinfo : EIATTR_KPARAM_INFO
	.align		4
.L_47:
        /*0038*/ 	.byte	0x04, 0x17
        /*003a*/ 	.short	(.L_49 - .L_48)
.L_48:
        /*003c*/ 	.word	0x00000000
        /*0040*/ 	.short	0x0000
        /*0042*/ 	.short	0x0000
        /*0044*/ 	.byte	0x00, 0xf5, 0x21, 0x00


	//----- nvinfo : EIATTR_SPARSE_MMA_MASK
	.align		4
.L_49:
        /*0048*/ 	.byte	0x03, 0x50
        /*004a*/ 	.short	0x0000


	//----- nvinfo : EIATTR_MAXREG_COUNT
	.align		4
        /*004c*/ 	.byte	0x03, 0x1b
        /*004e*/ 	.short	0x00ff


	//----- nvinfo : EIATTR_NUM_BARRIERS
	.align		4
        /*0050*/ 	.byte	0x02, 0x4c
        /*0052*/ 	.byte	0x01
	.zero		1


	//----- nvinfo : EIATTR_MERCURY_ISA_VERSION
	.align		4
        /*0054*/ 	.byte	0x03, 0x5f
        /*0056*/ 	.short	0x0101


	//----- nvinfo : EIATTR_COOP_GROUP_MASK_REGIDS
	.align		4
        /*0058*/ 	.byte	0x04, 0x29
        /*005a*/ 	.short	(.L_51 - .L_50)


	//   ....[0]....
.L_50:
        /*005c*/ 	.word	0xffffffff


	//   ....[1]....
        /*0060*/ 	.word	0xffffffff


	//----- nvinfo : EIATTR_COOP_GROUP_INSTR_OFFSETS
	.align		4
.L_51:
        /*0064*/ 	.byte	0x04, 0x28
        /*0066*/ 	.short	(.L_53 - .L_52)


	//   ....[0]....
.L_52:
        /*0068*/ 	.word	0x00000180


	//   ....[1]....
        /*006c*/ 	.word	0x00000410


	//----- nvinfo : EIATTR_VRC_CTA_INIT_COUNT
	.align		4
.L_53:
        /*0070*/ 	.byte	0x02, 0x4a
	.zero		1
	.zero		1


	//----- nvinfo : EIATTR_EXIT_INSTR_OFFSETS
	.align		4
        /*0074*/ 	.byte	0x04, 0x1c
        /*0076*/ 	.short	(.L_55 - .L_54)


	//   ....[0]....
.L_54:
        /*0078*/ 	.word	0x00000430


	//   ....[1]....
        /*007c*/ 	.word	0x000004f0


	//----- nvinfo : EIATTR_CRS_STACK_SIZE
	.align		4
.L_55:
        /*0080*/ 	.byte	0x04, 0x1e
        /*0082*/ 	.short	(.L_57 - .L_56)
.L_56:
        /*0084*/ 	.word	0x00000000


	//----- nvinfo : EIATTR_CBANK_PARAM_SIZE
	.align		4
.L_57:
        /*0088*/ 	.byte	0x03, 0x19
        /*008a*/ 	.short	0x0018


	//----- nvinfo : EIATTR_PARAM_CBANK
	.align		4
        /*008c*/ 	.byte	0x04, 0x0a
        /*008e*/ 	.short	(.L_59 - .L_58)
	.align		4
.L_58:
        /*0090*/ 	.word	index@(.nv.constant0._Z14histogram_coopPiS_ii)
        /*0094*/ 	.short	0x0380
        /*0096*/ 	.short	0x0018


	//----- nvinfo : EIATTR_SW_WAR
	.align		4
.L_59:
        /*0098*/ 	.byte	0x04, 0x36
        /*009a*/ 	.short	(.L_61 - .L_60)
.L_60:
        /*009c*/ 	.word	0x00000008
.L_61:


//--------------------- .nv.info._Z16matrix_mult_coopPfS_S_i --------------------------
	.section	.nv.info._Z16matrix_mult_coopPfS_S_i,"",@"SHT_CUDA_INFO"
	.sectionflags	@""
	.align	4


	//----- nvinfo : EIATTR_CUDA_API_VERSION
	.align		4
        /*0000*/ 	.byte	0x04, 0x37
        /*0002*/ 	.short	(.L_63 - .L_62)
.L_62:
        /*0004*/ 	.word	0x00000082


	//----- nvinfo : EIATTR_KPARAM_INFO
	.align		4
.L_63:
        /*0008*/ 	.byte	0x04, 0x17
        /*000a*/ 	.short	(.L_65 - .L_64)
.L_64:
        /*000c*/ 	.word	0x00000000
        /*0010*/ 	.short	0x0003
        /*0012*/ 	.short	0x0018
        /*0014*/ 	.byte	0x00, 0xf0, 0x11, 0x00


	//----- nvinfo : EIATTR_KPARAM_INFO
	.align		4
.L_65:
        /*0018*/ 	.byte	0x04, 0x17
        /*001a*/ 	.short	(.L_67 - .L_66)
.L_66:
        /*001c*/ 	.word	0x00000000
        /*0020*/ 	.short	0x0002
        /*0022*/ 	.short	0x0010
        /*0024*/ 	.byte	0x00, 0xf5, 0x21, 0x00


	//----- nvinfo : EIATTR_KPARAM_INFO
	.align		4
.L_67:
        /*0028*/ 	.byte	0x04, 0x17
        /*002a*/ 	.short	(.L_69 - .L_68)
.L_68:
        /*002c*/ 	.word	0x00000000
        /*0030*/ 	.short	0x0001
        /*0032*/ 	.short	0x0008
        /*0034*/ 	.byte	0x00, 0xf5, 0x21, 0x00


	//----- nvinfo : EIATTR_KPARAM_INFO
	.align		4
.L_69:
        /*0038*/ 	.byte	0x04, 0x17
        /*003a*/ 	.short	(.L_71 - .L_70)
.L_70:
        /*003c*/ 	.word	0x00000000
        /*0040*/ 	.short	0x0000
        /*0042*/ 	.short	0x0000
        /*0044*/ 	.byte	0x00, 0xf5, 0x21, 0x00


	//----- nvinfo : EIATTR_SPARSE_MMA_MASK
	.align		4
.L_71:
        /*0048*/ 	.byte	0x03, 0x50
        /*004a*/ 	.short	0x0000


	//----- nvinfo : EIATTR_MAXREG_COUNT
	.align		4
        /*004c*/ 	.byte	0x03, 0x1b
        /*004e*/ 	.short	0x00ff


	//----- nvinfo : EIATTR_NUM_BARRIERS
	.align		4
        /*0050*/ 	.byte	0x02, 0x4c
        /*0052*/ 	.byte	0x01
	.zero		1


	//----- nvinfo : EIATTR_MERCURY_ISA_VERSION
	.align		4
        /*0054*/ 	.byte	0x03, 0x5f
        /*0056*/ 	.short	0x0101


	//----- nvinfo : EIATTR_COOP_GROUP_MASK_REGIDS
	.align		4
        /*0058*/ 	.byte	0x04, 0x29
        /*005a*/ 	.short	(.L_73 - .L_72)


	//   ....[0]....
.L_72:
        /*005c*/ 	.word	0xffffffff


	//   ....[1]....
        /*0060*/ 	.word	0xffffffff


	//----- nvinfo : EIATTR_COOP_GROUP_INSTR_OFFSETS
	.align		4
.L_73:
        /*0064*/ 	.byte	0x04, 0x28
        /*0066*/ 	.short	(.L_75 - .L_74)


	//   ....[0]....
.L_74:
        /*0068*/ 	.word	0x00000350


	//   ....[1]....
        /*006c*/ 	.word	0x000005a0


	//----- nvinfo : EIATTR_VRC_CTA_INIT_COUNT
	.align		4
.L_75:
        /*0070*/ 	.byte	0x02, 0x4a
	.zero		1
	.zero		1


	//----- nvinfo : EIATTR_EXIT_INSTR_OFFSETS
	.align		4
        /*0074*/ 	.byte	0x04, 0x1c
        /*0076*/ 	.short	(.L_77 - .L_76)


	//   ....[0]....
.L_76:
        /*0078*/ 	.word	0x000005e0


	//   ....[1]....
        /*007c*/ 	.word	0x00000630


	//----- nvinfo : EIATTR_CBANK_PARAM_SIZE
	.align		4
.L_77:
        /*0080*/ 	.byte	0x03, 0x19
        /*0082*/ 	.short	0x001c


	//----- nvinfo : EIATTR_PARAM_CBANK
	.align		4
        /*0084*/ 	.byte	0x04, 0x0a
        /*0086*/ 	.short	(.L_79 - .L_78)
	.align		4
.L_78:
        /*0088*/ 	.word	index@(.nv.constant0._Z16matrix_mult_coopPfS_S_i)
        /*008c*/ 	.short	0x0380
        /*008e*/ 	.short	0x001c


	//----- nvinfo : EIATTR_SW_WAR
	.align		4
.L_79:
        /*0090*/ 	.byte	0x04, 0x36
        /*0092*/ 	.short	(.L_81 - .L_80)
.L_80:
        /*0094*/ 	.word	0x00000008
.L_81:


//--------------------- .nv.info._Z19subgroup_operationsv --------------------------
	.section	.nv.info._Z19subgroup_operationsv,"",@"SHT_CUDA_INFO"
	.sectionflags	@""
	.align	4


	//----- nvinfo : EIATTR_CUDA_API_VERSION
	.align		4
        /*0000*/ 	.byte	0x04, 0x37
        /*0002*/ 	.short	(.L_83 - .L_82)
.L_82:
        /*0004*/ 	.word	0x00000082


	//----- nvinfo : EIATTR_SPARSE_MMA_MASK
	.align		4
.L_83:
        /*0008*/ 	.byte	0x03, 0x50
        /*000a*/ 	.short	0x0000


	//----- nvinfo : EIATTR_MAXREG_COUNT
	.align		4
        /*000c*/ 	.byte	0x03, 0x1b
        /*000e*/ 	.short	0x00ff


	//----- nvinfo : EIATTR_EXTERNS
	.align		4
        /*0010*/ 	.byte	0x04, 0x0f
        /*0012*/ 	.short	(.L_85 - .L_84)


	//   ....[0]....
	.align		4
.L_84:
        /*0014*/ 	.word	index@(vprintf)


	//----- nvinfo : EIATTR_MERCURY_ISA_VERSION
	.align		4
.L_85:
        /*0018*/ 	.byte	0x03, 0x5f
        /*001a*/ 	.short	0x0101


	//----- nvinfo : EIATTR_INT_WARP_WIDE_INSTR_OFFSETS
	.align		4
        /*001c*/ 	.byte	0x04, 0x31
        /*001e*/ 	.short	(.L_87 - .L_86)


	//   ....[0]....
.L_86:
        /*0020*/ 	.word	0x000000b0


	//   ....[1]....
        /*0024*/ 	.word	0x000000f0


	//   ....[2]....
        /*0028*/ 	.word	0x00000100


	//   ....[3]....
        /*002c*/ 	.word	0x00000330


	//   ....[4]....
        /*0030*/ 	.word	0x00000350


	//   ....[5]....
        /*0034*/ 	.word	0x00000360


	//----- nvinfo : EIATTR_COOP_GROUP_MASK_REGIDS
	.align		4
.L_87:
        /*0038*/ 	.byte	0x04, 0x29
        /*003a*/ 	.short	(.L_89 - .L_88)


	//   ....[0]....
.L_88:
        /*003c*/ 	.word	0x0500000f


	//   ....[1]....
        /*0040*/ 	.word	0x0500000f


	//   ....[2]....
        /*0044*/ 	.word	0x0500000f


	//   ....[3]....
        /*0048*/ 	.word	0x0500000f


	//   ....[4]....
        /*004c*/ 	.word	0x0500000f


	//   ....[5]....
        /*0050*/ 	.word	0x0500000f


	//   ....[6]....
        /*0054*/ 	.word	0x0500000f


	//   ....[7]....
        /*0058*/ 	.word	0x0500000f


	//   ....[8]....
        /*005c*/ 	.word	0x0500000f


	//   ....[9]....
        /*0060*/ 	.word	0x0500000f


	//   ....[10]....
        /*0064*/ 	.word	0x0500000f


	//   ....[11]....
        /*0068*/ 	.word	0x0500000f


	//   ....[12]....
        /*006c*/ 	.word	0x0500000f


	//   ....[13]....
        /*0070*/ 	.word	0x0500000f


	//----- nvinfo : EIATTR_COOP_GROUP_INSTR_OFFSETS
	.align		4
.L_89:
        /*0074*/ 	.byte	0x04, 0x28
        /*0076*/ 	.short	(.L_91 - .L_90)


	//   ....[0]....
.L_90:
        /*0078*/ 	.word	0x00000130


	//   ....[1]....
        /*007c*/ 	.word	0x00000140


	//   ....[2]....
        /*0080*/ 	.word	0x00000160


	//   ....[3]....
        /*0084*/ 	.word	0x00000180


	//   ....[4]....
        /*0088*/ 	.word	0x00000390


	//   ....[5]....
        /*008c*/ 	.word	0x000003a0


	//   ....[6]....
        /*0090*/ 	.word	0x000003c0


	//   ....[7]....
        /*0094*/ 	.word	0x00000510


	//   ....[8]....
        /*0098*/ 	.word	0x00000590


	//   ....[9]....
        /*009c*/ 	.word	0x00000620


	//   ....[10]....
        /*00a0*/ 	.word	0x000006b0


	//   ....[11]....
        /*00a4*/ 	.word	0x00000740


	//   ....[12]....
        /*00a8*/ 	.word	0x000007c0


	//   ....[13]....
        /*00ac*/ 	.word	0x00000850


	//----- nvinfo : EIATTR_VRC_CTA_INIT_COUNT
	.align		4
.L_91:
        /*00b0*/ 	.byte	0x02, 0x4a
	.zero		1
	.zero		1


	//----- nvinfo : EIATTR_SYSCALL_OFFSETS
	.align		4
        /*00b4*/ 	.byte	0x04, 0x46
        /*00b6*/ 	.short	(.L_93 - .L_92)


	//   ....[0]....
.L_92:
        /*00b8*/ 	.word	0x000002d0


	//   ....[1]....
        /*00bc*/ 	.word	0x000004a0


	//----- nvinfo : EIATTR_EXIT_INSTR_OFFSETS
	.align		4
.L_93:
        /*00c0*/ 	.byte	0x04, 0x1c
        /*00c2*/ 	.short	(.L_95 - .L_94)


	//   ....[0]....
.L_94:
        /*00c4*/ 	.word	0x00000080


	//   ....[1]....
        /*00c8*/ 	.word	0x00000300


	//   ....[2]....
        /*00cc*/ 	.word	0x000003f0


	//   ....[3]....
        /*00d0*/ 	.word	0x000004b0


	//----- nvinfo : EIATTR_CRS_STACK_SIZE
	.align		4
.L_95:
        /*00d4*/ 	.byte	0x04, 0x1e
        /*00d6*/ 	.short	(.L_97 - .L_96)
.L_96:
        /*00d8*/ 	.word	0x00000000


	//----- nvinfo : EIATTR_SW_WAR
	.align		4
.L_97:
        /*00dc*/ 	.byte	0x04, 0x36
        /*00de*/ 	.short	(.L_99 - .L_98)
.L_98:
        /*00e0*/ 	.word	0x00000008
.L_99:


//--------------------- .nv.info._Z17bitonic_sort_coopPii --------------------------
	.section	.nv.info._Z17bitonic_sort_coopPii,"",@"SHT_CUDA_INFO"
	.sectionflags	@""
	.align	4


	//----- nvinfo : EIATTR_CUDA_API_VERSION
	.align		4
        /*0000*/ 	.byte	0x04, 0x37
        /*0002*/ 	.short	(.L_101 - .L_100)
.L_100:
        /*0004*/ 	.word	0x00000082


	//----- nvinfo : EIATTR_KPARAM_INFO
	.align		4
.L_101:
        /*0008*/ 	.byte	0x04, 0x17
        /*000a*/ 	.short	(.L_103 - .L_102)
.L_102:
        /*000c*/ 	.word	0x00000000
        /*0010*/ 	.short	0x0001
        /*0012*/ 	.short	0x0008
        /*0014*/ 	.byte	0x00, 0xf0, 0x11, 0x00


	//----- nvinfo : EIATTR_KPARAM_INFO
	.align		4
.L_103:
        /*0018*/ 	.byte	0x04, 0x17
        /*001a*/ 	.short	(.L_105 - .L_104)
.L_104:
        /*001c*/ 	.word	0x00000000
        /*0020*/ 	.short	0x0000
        /*0022*/ 	.short	0x0000
        /*0024*/ 	.byte	0x00, 0xf5, 0x21, 0x00


	//----- nvinfo : EIATTR_SPARSE_MMA_MASK
	.align		4
.L_105:
        /*0028*/ 	.byte	0x03, 0x50
        /*002a*/ 	.short	0x0000


	//----- nvinfo : EIATTR_MAXREG_COUNT
	.align		4
        /*002c*/ 	.byte	0x03, 0x1b
        /*002e*/ 	.short	0x00ff


	//----- nvinfo : EIATTR_NUM_BARRIERS
	.align		4
        /*0030*/ 	.byte	0x02, 0x4c
        /*0032*/ 	.byte	0x01
	.zero		1


	//----- nvinfo : EIATTR_MERCURY_ISA_VERSION
	.align		4
        /*0034*/ 	.byte	0x03, 0x5f
        /*0036*/ 	.short	0x0101


	//----- nvinfo : EIATTR_COOP_GROUP_MASK_REGIDS
	.align		4
        /*0038*/ 	.byte	0x04, 0x29
        /*003a*/ 	.short	(.L_107 - .L_106)


	//   ....[0]....
.L_106:
        /*003c*/ 	.word	0xffffffff


	//   ....[1]....
        /*0040*/ 	.word	0xffffffff


	//----- nvinfo : EIATTR_COOP_GROUP_INSTR_OFFSETS
	.align		4
.L_107:
        /*0044*/ 	.byte	0x04, 0x28
        /*0046*/ 	.short	(.L_109 - .L_108)


	//   ....[0]....
.L_108:
        /*0048*/ 	.word	0x00000120


	//   ....[1]....
        /*004c*/ 	.word	0x00000240


	//----- nvinfo : EIATTR_VRC_CTA_INIT_COUNT
	.align		4
.L_109:
        /*0050*/ 	.byte	0x02, 0x4a
	.zero		1
	.zero		1


	//----- nvinfo : EIATTR_EXIT_INSTR_OFFSETS
	.align		4
        /*0054*/ 	.byte	0x04, 0x1c
        /*0056*/ 	.short	(.L_111 - .L_110)


	//   ....[0]....
.L_110:
        /*0058*/ 	.word	0x00000070


	//   ....[1]....
        /*005c*/ 	.word	0x000002c0


	//----- nvinfo : EIATTR_CRS_STACK_SIZE
	.align		4
.L_111:
        /*0060*/ 	.byte	0x04, 0x1e
        /*0062*/ 	.short	(.L_113 - .L_112)
.L_112:
        /*0064*/ 	.word	0x00000000


	//----- nvinfo : EIATTR_CBANK_PARAM_SIZE
	.align		4
.L_113:
        /*0068*/ 	.byte	0x03, 0x19
        /*006a*/ 	.short	0x000c


	//----- nvinfo : EIATTR_PARAM_CBANK
	.align		4
        /*006c*/ 	.byte	0x04, 0x0a
        /*006e*/ 	.short	(.L_115 - .L_114)
	.align		4
.L_114:
        /*0070*/ 	.word	index@(.nv.constant0._Z17bitonic_sort_coopPii)
        /*0074*/ 	.short	0x0380
        /*0076*/ 	.short	0x000c


	//----- nvinfo : EIATTR_SW_WAR
	.align		4
.L_115:
        /*0078*/ 	.byte	0x04, 0x36
        /*007a*/ 	.short	(.L_117 - .L_116)
.L_116:
        /*007c*/ 	.word	0x00000008
.L_117:


//--------------------- .nv.info._Z19warp_reduction_coopPfS_i --------------------------
	.section	.nv.info._Z19warp_reduction_coopPfS_i,"",@"SHT_CUDA_INFO"
	.sectionflags	@""
	.align	4


	//----- nvinfo : EIATTR_CUDA_API_VERSION
	.align		4
        /*0000*/ 	.byte	0x04, 0x37
        /*0002*/ 	.short	(.L_119 - .L_118)
.L_118:
        /*0004*/ 	.word	0x00000082


	//----- nvinfo : EIATTR_KPARAM_INFO
	.align		4
.L_119:
        /*0008*/ 	.byte	0x04, 0x17
        /*000a*/ 	.short	(.L_121 - .L_120)
.L_120:
        /*000c*/ 	.word	0x00000000
        /*0010*/ 	.short	0x0002
        /*0012*/ 	.short	0x0010
        /*0014*/ 	.byte	0x00, 0xf0, 0x11, 0x00


	//----- nvinfo : EIATTR_KPARAM_INFO
	.align		4
.L_121:
        /*0018*/ 	.byte	0x04, 0x17
        /*001a*/ 	.short	(.L_123 - .L_122)
.L_122:
        /*001c*/ 	.word	0x00000000
        /*0020*/ 	.short	0x0001
        /*0022*/ 	.short	0x0008
        /*0024*/ 	.byte	0x00, 0xf5, 0x21, 0x00


	//----- nvinfo : EIATTR_KPARAM_INFO
	.align		4
.L_123:
        /*0028*/ 	.byte	0x04, 0x17
        /*002a*/ 	.short	(.L_125 - .L_124)
.L_124:
        /*002c*/ 	.word	0x00000000
        /*0030*/ 	.short	0x0000
        /*0032*/ 	.short	0x0000
        /*0034*/ 	.byte	0x00, 0xf5, 0x21, 0x00


	//----- nvinfo : EIATTR_SPARSE_MMA_MASK
	.align		4
.L_125:
        /*0038*/ 	.byte	0x03, 0x50
        /*003a*/ 	.short	0x0000


	//----- nvinfo : EIATTR_MAXREG_COUNT
	.align		4
        /*003c*/ 	.byte	0x03, 0x1b
        /*003e*/ 	.short	0x00ff


	//----- nvinfo : EIATTR_NUM_BARRIERS
	.align		4
        /*0040*/ 	.byte	0x02, 0x4c
        /*0042*/ 	.byte	0x01
	.zero		1


	//----- nvinfo : EIATTR_MERCURY_ISA_VERSION
	.align		4
        /*0044*/ 	.byte	0x03, 0x5f
        /*0046*/ 	.short	0x0101


	//----- nvinfo : EIATTR_COOP_GROUP_MASK_REGIDS
	.align		4
        /*0048*/ 	.byte	0x04, 0x29
        /*004a*/ 	.short	(.L_127 - .L_126)


	//   ....[0]....
.L_126:
        /*004c*/ 	.word	0xffffffff


	//   ....[1]....
        /*0050*/ 	.word	0xffffffff


	//   ....[2]....
        /*0054*/ 	.word	0xffffffff


	//   ....[3]....
        /*0058*/ 	.word	0xffffffff


	//   ....[4]....
        /*005c*/ 	.word	0xffffffff


	//   ....[5]....
        /*0060*/ 	.word	0xffffffff


	//   ....[6]....
        /*0064*/ 	.word	0xffffffff


	//   ....[7]....
        /*0068*/ 	.word	0xffffffff


	//   ....[8]....
        /*006c*/ 	.word	0xffffffff


	//   ....[9]....
        /*0070*/ 	.word	0xffffffff


	//   ....[10]....
        /*0074*/ 	.word	0xffffffff


	//----- nvinfo : EIATTR_COOP_GROUP_INSTR_OFFSETS
	.align		4
.L_127:
        /*0078*/ 	.byte	0x04, 0x28
        /*007a*/ 	.short	(.L_129 - .L_128)


	//   ....[0]....
.L_128:
        /*007c*/ 	.word	0x00000160


	//   ....[1]....
        /*0080*/ 	.word	0x00000180


	//   ....[2]....
        /*0084*/ 	.word	0x000001b0


	//   ....[3]....
        /*0088*/ 	.word	0x000001f0


	//   ....[4]....
        /*008c*/ 	.word	0x00000210


	//   ....[5]....
        /*0090*/ 	.word	0x00000240


	//   ....[6]....
        /*0094*/ 	.word	0x000002f0


	//   ....[7]....
        /*0098*/ 	.word	0x00000310


	//   ....[8]....
        /*009c*/ 	.word	0x00000330


	//   ....[9]....
        /*00a0*/ 	.word	0x00000350


	//   ....[10]....
        /*00a4*/ 	.word	0x00000370


	//----- nvinfo : EIATTR_VRC_CTA_INIT_COUNT
	.align		4
.L_129:
        /*00a8*/ 	.byte	0x02, 0x4a
	.zero		1
	.zero		1


	//----- nvinfo : EIATTR_EXIT_INSTR_OFFSETS
	.align		4
        /*00ac*/ 	.byte	0x04, 0x1c
        /*00ae*/ 	.short	(.L_131 - .L_130)


	//   ....[0]....
.L_130:
        /*00b0*/ 	.word	0x00000250


	//   ....[1]....
        /*00b4*/ 	.word	0x00000380


	//   ....[2]....
        /*00b8*/ 	.word	0x000003d0


	//----- nvinfo : EIATTR_CBANK_PARAM_SIZE
	.align		4
.L_131:
        /*00bc*/ 	.byte	0x03, 0x19
        /*00be*/ 	.short	0x0014


	//----- nvinfo : EIATTR_PARAM_CBANK
	.align		4
        /*00c0*/ 	.byte	0x04, 0x0a
        /*00c2*/ 	.short	(.L_133 - .L_132)
	.align		4
.L_132:
        /*00c4*/ 	.word	index@(.nv.constant0._Z19warp_reduction_coopPfS_i)
        /*00c8*/ 	.short	0x0380
        /*00ca*/ 	.short	0x0014


	//----- nvinfo : EIATTR_SW_WAR
	.align		4
.L_133:
        /*00cc*/ 	.byte	0x04, 0x36
        /*00ce*/ 	.short	(.L_135 - .L_134)
.L_134:
        /*00d0*/ 	.word	0x00000008
.L_135:


//--------------------- .nv.info._Z17coop_groups_basicv --------------------------
	.section	.nv.info._Z17coop_groups_basicv,"",@"SHT_CUDA_INFO"
	.sectionflags	@""
	.align	4


	//----- nvinfo : EIATTR_CUDA_API_VERSION
	.align		4
        /*0000*/ 	.byte	0x04, 0x37
        /*0002*/ 	.short	(.L_137 - .L_136)
.L_136:
        /*0004*/ 	.word	0x00000082


	//----- nvinfo : EIATTR_SPARSE_MMA_MASK
	.align		4
.L_137:
        /*0008*/ 	.byte	0x03, 0x50
        /*000a*/ 	.short	0x0000


	//----- nvinfo : EIATTR_MAXREG_COUNT
	.align		4
        /*000c*/ 	.byte	0x03, 0x1b
        /*000e*/ 	.short	0x00ff


	//----- nvinfo : EIATTR_NUM_BARRIERS
	.align		4
        /*0010*/ 	.byte	0x02, 0x4c
        /*0012*/ 	.byte	0x01
	.zero		1


	//----- nvinfo : EIATTR_EXTERNS
	.align		4
        /*0014*/ 	.byte	0x04, 0x0f
        /*0016*/ 	.short	(.L_139 - .L_138)


	//   ....[0]....
	.align		4
.L_138:
        /*0018*/ 	.word	index@(vprintf)


	//----- nvinfo : EIATTR_MERCURY_ISA_VERSION
	.align		4
.L_139:
        /*001c*/ 	.byte	0x03, 0x5f
        /*001e*/ 	.short	0x0101


	//----- nvinfo : EIATTR_COOP_GROUP_MASK_REGIDS
	.align		4
        /*0020*/ 	.byte	0x04, 0x29
        /*0022*/ 	.short	(.L_141 - .L_140)


	//   ....[0]....
.L_140:
        /*0024*/ 	.word	0xffffffff


	//   ....[1]....
        /*0028*/ 	.word	0xffffffff


	//   ....[2]....
        /*002c*/ 	.word	0xffffffff


	//   ....[3]....
        /*0030*/ 	.word	0xffffffff


	//   ....[4]....
        /*0034*/ 	.word	0xffffffff


	//   ....[5]....
        /*0038*/ 	.word	0xffffffff


	//   ....[6]....
        /*003c*/ 	.word	0x0500000f


	//   ....[7]....
        /*0040*/ 	.word	0x0500000f


	//   ....[8]....
        /*0044*/ 	.word	0x0500000f


	//   ....[9]....
        /*0048*/ 	.word	0x0500000f


	//   ....[10]....
        /*004c*/ 	.word	0x0500000f


	//----- nvinfo : EIATTR_COOP_GROUP_INSTR_OFFSETS
	.align		4
.L_141:
        /*0050*/ 	.byte	0x04, 0x28
        /*0052*/ 	.short	(.L_143 - .L_142)


	//   ....[0]....
.L_142:
        /*0054*/ 	.word	0x000000e0


	//   ....[1]....
        /*0058*/ 	.word	0x00000200


	//   ....[2]....
        /*005c*/ 	.word	0x00000210


	//   ....[3]....
        /*0060*/ 	.word	0x00000230


	//   ....[4]....
        /*0064*/ 	.word	0x00000250


	//   ....[5]....
        /*0068*/ 	.word	0x00000270


	//   ....[6]....
        /*006c*/ 	.word	0x00000420


	//   ....[7]....
        /*0070*/ 	.word	0x00000480


	//   ....[8]....
        /*0074*/ 	.word	0x000004e0


	//   ....[9]....
        /*0078*/ 	.word	0x00000540


	//   ....[10]....
        /*007c*/ 	.word	0x000005a0


	//----- nvinfo : EIATTR_VRC_CTA_INIT_COUNT
	.align		4
.L_143:
        /*0080*/ 	.byte	0x02, 0x4a
	.zero		1
	.zero		1


	//----- nvinfo : EIATTR_SYSCALL_OFFSETS
	.align		4
        /*0084*/ 	.byte	0x04, 0x46
        /*0086*/ 	.short	(.L_145 - .L_144)


	//   ....[0]....
.L_144:
        /*0088*/ 	.word	0x000001b0


	//   ....[1]....
        /*008c*/ 	.word	0x000003c0


	//----- nvinfo : EIATTR_EXIT_INSTR_OFFSETS
	.align		4
.L_145:
        /*0090*/ 	.byte	0x04, 0x1c
        /*0092*/ 	.short	(.L_147 - .L_146)


	//   ....[0]....
.L_146:
        /*0094*/ 	.word	0x00000300


	//   ....[1]....
        /*0098*/ 	.word	0x000003d0


	//----- nvinfo : EIATTR_CRS_STACK_SIZE
	.align		4
.L_147:
        /*009c*/ 	.byte	0x04, 0x1e
        /*009e*/ 	.short	(.L_149 - .L_148)
.L_148:
        /*00a0*/ 	.word	0x00000000


	//----- nvinfo : EIATTR_SW_WAR
	.align		4
.L_149:
        /*00a4*/ 	.byte	0x04, 0x36
        /*00a6*/ 	.short	(.L_151 - .L_150)
.L_150:
        /*00a8*/ 	.word	0x00000008
.L_151:


//--------------------- .nv.callgraph             --------------------------
	.section	.nv.callgraph,"",@"SHT_CUDA_CALLGRAPH"
	.align	4
	.sectionentsize	8
	.align		4
        /*0000*/ 	.word	0x00000000
	.align		4
        /*0004*/ 	.word	0xffffffff
	.align		4
        /*0008*/ 	.word	index@(_Z19subgroup_operationsv)
	.align		4
        /*000c*/ 	.word	index@(vprintf)
	.align		4
        /*0010*/ 	.word	index@(_Z17coop_groups_basicv)
	.align		4
        /*0014*/ 	.word	index@(vprintf)
	.align		4
        /*0018*/ 	.word	0x00000000
	.align		4
        /*001c*/ 	.word	0xfffffffe
	.align		4
        /*0020*/ 	.word	0x00000000
	.align		4
        /*0024*/ 	.word	0xfffffffd
	.align		4
        /*0028*/ 	.word	0x00000000
	.align		4
        /*002c*/ 	.word	0xfffffffc


//--------------------- .nv.constant4             --------------------------
	.section	.nv.constant4,"a",@progbits
	.align	8
	.align		8
.nv.constant4:
        /*0000*/ 	.dword	$str
	.align		8
        /*0008*/ 	.dword	$str$1
	.align		8
        /*0010*/ 	.dword	$str$2
	.align		8
        /*0018*/ 	.dword	$str$3
	.align		8
        /*0020*/ 	.dword	vprintf


//--------------------- .text._Z14histogram_coopPiS_ii --------------------------
	.section	.text._Z14histogram_coopPiS_ii,"ax",@progbits
	.align	128
        .global         _Z14histogram_coopPiS_ii
        .type           _Z14histogram_coopPiS_ii,@function
        .size           _Z14histogram_coopPiS_ii,(.L_x_51 - _Z14histogram_coopPiS_ii)
        .other          _Z14histogram_coopPiS_ii,@"STO_CUDA_ENTRY STV_DEFAULT"
_Z14histogram_coopPiS_ii:
.text._Z14histogram_coopPiS_ii:
[----:B------:R-:W-:Y:S01]  /*0000*/  LDC R1, c[0x0][0x37c] ;  /* 0x0000df00ff017b82 */ /* 0x000fe20000000800 */
[----:B------:R-:W0:Y:S01]  /*0010*/  S2R R0, SR_TID.X ;  /* 0x0000000000007919 */ /* 0x000e220000002100 */
[----:B------:R-:W1:Y:S06]  /*0020*/  LDCU UR5, c[0x0][0x394] ;  /* 0x00007280ff0577ac */ /* 0x000e6c0008000800 */
[----:B------:R-:W2:Y:S01]  /*0030*/  S2UR UR4, SR_CTAID.X ;  /* 0x00000000000479c3 */ /* 0x000ea20000002500 */
[----:B------:R-:W-:Y:S07]  /*0040*/  BSSY.RECONVERGENT B0, `(.L_x_0) ;  /* 0x000000f000007945 */ /* 0x000fee0003800200 */
[----:B------:R-:W2:Y:S01]  /*0050*/  LDC R5, c[0x0][0x360] ;  /* 0x0000d800ff057b82 */ /* 0x000ea20000000800 */
[----:B-1----:R-:W-:-:S05]  /*0060*/  IMAD.U32 R7, RZ, RZ, UR5 ;  /* 0x00000005ff077e24 */ /* 0x002fca000f8e00ff */
[----:B0-----:R-:W-:Y:S01]  /*0070*/  ISETP.GE.AND P0, PT, R0, R7, PT ;  /* 0x000000070000720c */ /* 0x001fe20003f06270 */
[----:B--2---:R-:W-:-:S12]  /*0080*/  IMAD R9, R5, UR4, R0 ;  /* 0x0000000405097c24 */ /* 0x004fd8000f8e0200 */
[----:B------:R-:W-:Y:S05]  /*0090*/  @P0 BRA `(.L_x_1) ;  /* 0x0000000000240947 */ /* 0x000fea0003800000 */
[----:B------:R-:W0:Y:S01]  /*00a0*/  S2R R3, SR_CgaCtaId ;  /* 0x0000000000037919 */ /* 0x000e220000008800 */
[----:B------:R-:W-:Y:S01]  /*00b0*/  MOV R2, 0x400 ;  /* 0x0000040000027802 */ /* 0x000fe20000000f00 */
[----:B------:R-:W-:-:S03]  /*00c0*/  IMAD.MOV.U32 R4, RZ, RZ, R0 ;  /* 0x000000ffff047224 */ /* 0x000fc600078e0000 */
[----:B0-----:R-:W-:-:S07]  /*00d0*/  LEA R2, R3, R2, 0x18 ;  /* 0x0000000203027211 */ /* 0x001fce00078ec0ff */
.L_x_2:
[----:B------:R-:W-:Y:S02]  /*00e0*/  IMAD R3, R4, 0x4, R2 ;  /* 0x0000000404037824 */ /* 0x000fe400078e0202 */
[----:B------:R-:W-:-:S03]  /*00f0*/  IMAD.IADD R4, R5, 0x1, R4 ;  /* 0x0000000105047824 */ /* 0x000fc600078e0204 */
[----:B------:R0:W-:Y:S02]  /*0100*/  STS [R3], RZ ;  /* 0x000000ff03007388 */ /* 0x0001e40000000800 */
[----:B------:R-:W-:-:S13]  /*0110*/  ISETP.GE.AND P0, PT, R4, R7, PT ;  /* 0x000000070400720c */ /* 0x000fda0003f06270 */
[----:B0-----:R-:W-:Y:S05]  /*0120*/  @!P0 BRA `(.L_x_2) ;  /* 0xfffffffc00ec8947 */ /* 0x001fea000383ffff */
.L_x_1:
[----:B------:R-:W-:Y:S05]  /*0130*/  BSYNC.RECONVERGENT B0 ;  /* 0x0000000000007941 */ /* 0x000fea0003800200 */
.L_x_0:
[----:B------:R-:W0:Y:S01]  /*0140*/  LDCU UR4, c[0x0][0x390] ;  /* 0x00007200ff0477ac */ /* 0x000e220008000800 */
[----:B------:R-:W-:Y:S01]  /*0150*/  BSSY.RECONVERGENT B0, `(.L_x_3) ;  /* 0x000002b000007945 */ /* 0x000fe20003800200 */
[----:B------:R-:W1:Y:S01]  /*0160*/  LDCU.64 UR6, c[0x0][0x358] ;  /* 0x00006b00ff0677ac */ /* 0x000e620008000a00 */
[----:B------:R-:W2:Y:S01]  /*0170*/  LDCU.64 UR8, c[0x0][0x390] ;  /* 0x00007200ff0877ac */ /* 0x000ea20008000a00 */
[----:B------:R-:W-:Y:S01]  /*0180*/  BAR.SYNC.DEFER_BLOCKING 0x0 ;  /* 0x0000000000007b1d */ /* 0x000fe20000010000 */
[----:B0-----:R-:W-:-:S13]  /*0190*/  ISETP.GE.AND P0, PT, R9, UR4, PT ;  /* 0x0000000409007c0c */ /* 0x001fda000bf06270 */
[----:B-12---:R-:W-:Y:S05]  /*01a0*/  @P0 BRA `(.L_x_4) ;  /* 0x0000000000940947 */ /* 0x006fea0003800000 */
[-C--:B------:R-:W-:Y:S01]  /*01b0*/  IABS R4, R7.reuse ;  /* 0x0000000700047213 */ /* 0x080fe20000000000 */
[----:B------:R-:W0:Y:S01]  /*01c0*/  S2R R15, SR_CgaCtaId ;  /* 0x00000000000f7919 */ /* 0x000e220000008800 */
[----:B------:R-:W1:Y:S01]  /*01d0*/  LDC.64 R2, c[0x0][0x380] ;  /* 0x0000e000ff027b82 */ /* 0x000e620000000a00 */
[----:B------:R-:W2:Y:S01]  /*01e0*/  LDCU UR4, c[0x0][0x370] ;  /* 0x00006e00ff0477ac */ /* 0x000ea20008000800 */
[----:B------:R-:W3:Y:S01]  /*01f0*/  I2F.RP R6, R4 ;  /* 0x0000000400067306 */ /* 0x000ee20000209400 */
[----:B------:R-:W-:Y:S02]  /*0200*/  MOV R8, 0x400 ;  /* 0x0000040000087802 */ /* 0x000fe40000000f00 */
[----:B------:R-:W-:Y:S02]  /*0210*/  ISETP.NE.AND P0, PT, R7, RZ, PT ;  /* 0x000000ff0700720c */ /* 0x000fe40003f05270 */
[----:B------:R-:W-:-:S03]  /*0220*/  LOP3.LUT R14, RZ, R7, RZ, 0x33, !PT ;  /* 0x00000007ff0e7212 */ /* 0x000fc600078e33ff */
[----:B---3--:R-:W3:Y:S01]  /*0230*/  MUFU.RCP R6, R6 ;  /* 0x0000000600067308 */ /* 0x008ee20000001000 */
[----:B0-----:R-:W-:Y:S01]  /*0240*/  LEA R16, R15, R8, 0x18 ;  /* 0x000000080f107211 */ /* 0x001fe200078ec0ff */
[----:B---3--:R-:W-:Y:S02]  /*0250*/  VIADD R10, R6, 0xffffffe ;  /* 0x0ffffffe060a7836 */ /* 0x008fe40000000000 */
[----:B--2---:R-:W-:-:S04]  /*0260*/  IMAD R6, R5, UR4, RZ ;  /* 0x0000000405067c24 */ /* 0x004fc8000f8e02ff */
[----:B------:R0:W2:Y:S02]  /*0270*/  F2I.FTZ.U32.TRUNC.NTZ R11, R10 ;  /* 0x0000000a000b7305 */ /* 0x0000a4000021f000 */
[----:B0-----:R-:W-:Y:S01]  /*0280*/  IMAD.MOV.U32 R10, RZ, RZ, RZ ;  /* 0x000000ffff0a7224 */ /* 0x001fe200078e00ff */
[----:B--2---:R-:W-:-:S05]  /*0290*/  IADD3 R13, PT, PT, RZ, -R11, RZ ;  /* 0x8000000bff0d7210 */ /* 0x004fca0007ffe0ff */
[----:B------:R-:W-:-:S04]  /*02a0*/  IMAD R13, R13, R4, RZ ;  /* 0x000000040d0d7224 */ /* 0x000fc800078e02ff */
[----:B-1----:R-:W-:-:S07]  /*02b0*/  IMAD.HI.U32 R8, R11, R13, R10 ;  /* 0x0000000d0b087227 */ /* 0x002fce00078e000a */
.L_x_5:
[----:B------:R-:W-:-:S06]  /*02c0*/  IMAD.WIDE R10, R9, 0x4, R2 ;  /* 0x00000004090a7825 */ /* 0x000fcc00078e0202 */
[----:B------:R-:W2:Y:S01]  /*02d0*/  LDG.E R10, desc[UR6][R10.64] ;  /* 0x000000060a0a7981 */ /* 0x000ea2000c1e1900 */
[----:B------:R-:W-:Y:S01]  /*02e0*/  IMAD.U32 R7, RZ, RZ, UR9 ;  /* 0x00000009ff077e24 */ /* 0x000fe2000f8e00ff */
[----:B------:R-:W-:-:S04]  /*02f0*/  IADD3 R9, PT, PT, R6, R9, RZ ;  /* 0x0000000906097210 */ /* 0x000fc80007ffe0ff */
[----:B------:R-:W-:Y:S02]  /*0300*/  IABS R18, R7 ;  /* 0x0000000700127213 */ /* 0x000fe40000000000 */
[----:B0-2---:R-:W-:Y:S02]  /*0310*/  IABS R13, R10 ;  /* 0x0000000a000d7213 */ /* 0x005fe40000000000 */
[----:B------:R-:W-:-:S03]  /*0320*/  ISETP.GE.AND P2, PT, R10, RZ, PT ;  /* 0x000000ff0a00720c */ /* 0x000fc60003f46270 */
[----:B------:R-:W-:-:S04]  /*0330*/  IMAD.HI.U32 R12, R8, R13, RZ ;  /* 0x0000000d080c7227 */ /* 0x000fc800078e00ff */
[----:B------:R-:W-:-:S04]  /*0340*/  IMAD.MOV R12, RZ, RZ, -R12 ;  /* 0x000000ffff0c7224 */ /* 0x000fc800078e0a0c */
[----:B------:R-:W-:-:S05]  /*0350*/  IMAD R13, R18, R12, R13 ;  /* 0x0000000c120d7224 */ /* 0x000fca00078e020d */
[----:B------:R-:W-:-:S13]  /*0360*/  ISETP.GT.U32.AND P1, PT, R4, R13, PT ;  /* 0x0000000d0400720c */ /* 0x000fda0003f24070 */
[----:B------:R-:W-:-:S04]  /*0370*/  @!P1 IADD3 R13, PT, PT, R13, -R18, RZ ;  /* 0x800000120d0d9210 */ /* 0x000fc80007ffe0ff */
[----:B------:R-:W-:-:S13]  /*0380*/  ISETP.GT.U32.AND P1, PT, R4, R13, PT ;  /* 0x0000000d0400720c */ /* 0x000fda0003f24070 */
[----:B------:R-:W-:Y:S01]  /*0390*/  @!P1 IMAD.IADD R13, R13, 0x1, -R18 ;  /* 0x000000010d0d9824 */ /* 0x000fe200078e0a12 */
[----:B------:R-:W-:-:S03]  /*03a0*/  ISETP.GE.AND P1, PT, R9, UR8, PT ;  /* 0x0000000809007c0c */ /* 0x000fc6000bf26270 */
[----:B------:R-:W-:-:S05]  /*03b0*/  @!P2 IMAD.MOV R13, RZ, RZ, -R13 ;  /* 0x000000ffff0da224 */ /* 0x000fca00078e0a0d */
[----:B------:R-:W-:-:S05]  /*03c0*/  SEL R13, R14, R13, !P0 ;  /* 0x0000000d0e0d7207 */ /* 0x000fca0004000000 */
[----:B------:R-:W-:-:S05]  /*03d0*/  IMAD R13, R13, 0x4, R16 ;  /* 0x000000040d0d7824 */ /* 0x000fca00078e0210 */
[----:B------:R0:W-:Y:S01]  /*03e0*/  ATOMS.POPC.INC.32 RZ, [R13+URZ] ;  /* 0x000000000dff7f8c */ /* 0x0001e2000d8000ff */
[----:B------:R-:W-:Y:S05]  /*03f0*/  @!P1 BRA `(.L_x_5) ;  /* 0xfffffffc00b09947 */ /* 0x000fea000383ffff */
.L_x_4:
[----:B------:R-:W-:Y:S05]  /*0400*/  BSYNC.RECONVERGENT B0 ;  /* 0x0000000000007941 */ /* 0x000fea0003800200 */
.L_x_3:
[----:B------:R-:W-:Y:S01]  /*0410*/  BAR.SYNC.DEFER_BLOCKING 0x0 ;  /* 0x0000000000007b1d */ /* 0x000fe20000010000 */
[----:B------:R-:W-:-:S13]  /*0420*/  ISETP.GE.AND P0, PT, R0, R7, PT ;  /* 0x000000070000720c */ /* 0x000fda0003f06270 */
[----:B------:R-:W-:Y:S05]  /*0430*/  @P0 EXIT ;  /* 0x000000000000094d */ /* 0x000fea0003800000 */
[----:B------:R-:W1:Y:S01]  /*0440*/  S2UR UR5, SR_CgaCtaId ;  /* 0x00000000000579c3 */ /* 0x000e620000008800 */
[----:B------:R-:W-:-:S07]  /*0450*/  UMOV UR4, 0x400 ;  /* 0x0000040000047882 */ /* 0x000fce0000000000 */
[----:B------:R-:W2:Y:S01]  /*0460*/  LDC.64 R8, c[0x0][0x388] ;  /* 0x0000e200ff087b82 */ /* 0x000ea20000000a00 */
[----:B-1----:R-:W-:-:S12]  /*0470*/  ULEA UR4, UR5, UR4, 0x18 ;  /* 0x0000000405047291 */ /* 0x002fd8000f8ec0ff */
.L_x_6:
[C---:B------:R-:W-:Y:S01]  /*0480*/  LEA R4, R0.reuse, UR4, 0x2 ;  /* 0x0000000400047c11 */ /* 0x040fe2000f8e10ff */
[----:B-12---:R-:W-:-:S04]  /*0490*/  IMAD.WIDE R2, R0, 0x4, R8 ;  /* 0x0000000400027825 */ /* 0x006fc800078e0208 */
[----:B------:R-:W1:Y:S01]  /*04a0*/  LDS R11, [R4] ;  /* 0x00000000040b7984 */ /* 0x000e620000000800 */
[----:B------:R-:W-:-:S05]  /*04b0*/  IMAD.IADD R0, R5, 0x1, R0 ;  /* 0x0000000105007824 */ /* 0x000fca00078e0200 */
[----:B------:R-:W-:Y:S01]  /*04c0*/  ISETP.GE.AND P0, PT, R0, R7, PT ;  /* 0x000000070000720c */ /* 0x000fe20003f06270 */
[----:B-1----:R1:W-:-:S12]  /*04d0*/  REDG.E.ADD.STRONG.GPU desc[UR6][R2.64], R11 ;  /* 0x0000000b0200798e */ /* 0x0023d8000c12e106 */
[----:B------:R-:W-:Y:S05]  /*04e0*/  @!P0 BRA `(.L_x_6) ;  /* 0xfffffffc00e48947 */ /* 0x000fea000383ffff */
[----:B------:R-:W-:Y:S05]  /*04f0*/  EXIT ;  /* 0x000000000000794d */ /* 0x000fea0003800000 */
.L_x_7:
[----:B------:R-:W-:-:S00]  /*0500*/  BRA `(.L_x_7) ;  /* 0xfffffffc00fc7947 */ /* 0x000fc0000383ffff */
[----:B------:R-:W-:-:S00]  /*0510*/  NOP ;  /* 0x0000000000007918 */ /* 0x000fc00000000000 */
        /* <DEDUP_REMOVED lines=14> */
.L_x_51:


//--------------------- .text._Z16matrix_mult_coopPfS_S_i --------------------------
	.section	.text._Z16matrix_mult_coopPfS_S_i,"ax",@progbits
	.align	128
        .global         _Z16matrix_mult_coopPfS_S_i
        .type           _Z16matrix_mult_coopPfS_S_i,@function
        .size           _Z16matrix_mult_coopPfS_S_i,(.L_x_52 - _Z16matrix_mult_coopPfS_S_i)
        .other          _Z16matrix_mult_coopPfS_S_i,@"STO_CUDA_ENTRY STV_DEFAULT"
_Z16matrix_mult_coopPfS_S_i:
.text._Z16matrix_mult_coopPfS_S_i:
[----:B------:R-:W-:Y:S01]  /*0000*/  LDC R1, c[0x0][0x37c] ;  /* 0x0000df00ff017b82 */ /* 0x000fe20000000800 */
[----:B------:R-:W0:Y:S01]  /*0010*/  LDCU UR4, c[0x0][0x398] ;  /* 0x00007300ff0477ac */ /* 0x000e220008000800 */
[----:B------:R-:W1:Y:S01]  /*0020*/  S2R R5, SR_TID.X ;  /* 0x0000000000057919 */ /* 0x000e620000002100 */
[----:B------:R-:W-:Y:S01]  /*0030*/  IMAD.MOV.U32 R25, RZ, RZ, RZ ;  /* 0x000000ffff197224 */ /* 0x000fe200078e00ff */
[----:B------:R-:W2:Y:S01]  /*0040*/  LDCU.64 UR8, c[0x0][0x358] ;  /* 0x00006b00ff0877ac */ /* 0x000ea20008000a00 */
[----:B------:R-:W3:Y:S01]  /*0050*/  S2R R6, SR_CTAID.X ;  /* 0x0000000000067919 */ /* 0x000ee20000002500 */
[----:B------:R-:W4:Y:S01]  /*0060*/  S2R R0, SR_CTAID.Y ;  /* 0x0000000000007919 */ /* 0x000f220000002600 */
[----:B0-----:R-:W-:-:S04]  /*0070*/  MOV R4, UR4 ;  /* 0x0000000400047c02 */ /* 0x001fc80008000f00 */
[----:B------:R-:W-:Y:S02]  /*0080*/  ISETP.GE.AND P0, PT, R4, 0x1, PT ;  /* 0x000000010400780c */ /* 0x000fe40003f06270 */
[--C-:B-1----:R-:W-:Y:S02]  /*0090*/  SHF.R.U32.HI R7, RZ, 0x4, R5.reuse ;  /* 0x00000004ff077819 */ /* 0x102fe40000011605 */
[----:B---3--:R-:W-:Y:S02]  /*00a0*/  SHF.L.U32 R6, R6, 0x4, RZ ;  /* 0x0000000406067819 */ /* 0x008fe400000006ff */
[----:B----4-:R-:W-:Y:S02]  /*00b0*/  LEA R3, R0, R7, 0x4 ;  /* 0x0000000700037211 */ /* 0x010fe400078e20ff */
[----:B------:R-:W-:-:S05]  /*00c0*/  LOP3.LUT R2, R6, 0xf, R5, 0xf8, !PT ;  /* 0x0000000f06027812 */ /* 0x000fca00078ef805 */
[----:B--2---:R-:W-:Y:S05]  /*00d0*/  @!P0 BRA `(.L_x_8) ;  /* 0x0000000400388947 */ /* 0x004fea0003800000 */
[----:B------:R-:W0:Y:S01]  /*00e0*/  S2UR UR6, SR_CgaCtaId ;  /* 0x00000000000679c3 */ /* 0x000e220000008800 */
[----:B------:R-:W-:Y:S01]  /*00f0*/  UMOV UR4, 0x400 ;  /* 0x0000040000047882 */ /* 0x000fe20000000000 */
[----:B------:R-:W-:Y:S01]  /*0100*/  LOP3.LUT R5, R5, 0xf, RZ, 0xc0, !PT ;  /* 0x0000000f05057812 */ /* 0x000fe200078ec0ff */
[----:B------:R-:W-:Y:S01]  /*0110*/  UIADD3 UR5, UPT, UPT, UR4, 0x400, URZ ;  /* 0x0000040004057890 */ /* 0x000fe2000fffe0ff */
[----:B------:R-:W-:Y:S01]  /*0120*/  IADD3 R8, PT, PT, R4, 0xf, RZ ;  /* 0x0000000f04087810 */ /* 0x000fe20007ffe0ff */
[-C--:B------:R-:W-:Y:S02]  /*0130*/  IMAD R10, R7, R4.reuse, R6 ;  /* 0x00000004070a7224 */ /* 0x080fe400078e0206 */
[----:B------:R-:W-:Y:S01]  /*0140*/  IMAD.MOV.U32 R25, RZ, RZ, RZ ;  /* 0x000000ffff197224 */ /* 0x000fe200078e00ff */
[----:B------:R-:W1:Y:S01]  /*0150*/  LDC R0, c[0x0][0x398] ;  /* 0x0000e600ff007b82 */ /* 0x000e620000000800 */
[----:B------:R-:W-:Y:S01]  /*0160*/  SHF.R.U32.HI R8, RZ, 0x4, R8 ;  /* 0x00000004ff087819 */ /* 0x000fe20000011608 */
[----:B------:R-:W-:Y:S01]  /*0170*/  IMAD R6, R3, R4, R5 ;  /* 0x0000000403067224 */ /* 0x000fe200078e0205 */
[----:B------:R-:W-:-:S02]  /*0180*/  IADD3 R17, PT, PT, R5, R10, RZ ;  /* 0x0000000a05117210 */ /* 0x000fc40007ffe0ff */
[----:B------:R-:W-:-:S03]  /*0190*/  IADD3 R19, PT, PT, -R8, RZ, RZ ;  /* 0x000000ff08137210 */ /* 0x000fc60007ffe1ff */
[----:B------:R-:W2:Y:S01]  /*01a0*/  LDC.64 R22, c[0x0][0x380] ;  /* 0x0000e000ff167b82 */ /* 0x000ea20000000a00 */
[----:B0-----:R-:W-:Y:S02]  /*01b0*/  ULEA UR4, UR6, UR4, 0x18 ;  /* 0x0000000406047291 */ /* 0x001fe4000f8ec0ff */
[----:B------:R-:W-:-:S04]  /*01c0*/  ULEA UR5, UR6, UR5, 0x18 ;  /* 0x0000000506057291 */ /* 0x000fc8000f8ec0ff */
[----:B------:R-:W-:Y:S02]  /*01d0*/  LEA R16, R7, UR4, 0x6 ;  /* 0x0000000407107c11 */ /* 0x000fe4000f8e30ff */
[----:B------:R-:W-:-:S03]  /*01e0*/  LEA R18, R5, UR5, 0x2 ;  /* 0x0000000505127c11 */ /* 0x000fc6000f8e10ff */
[----:B------:R-:W-:Y:S01]  /*01f0*/  IMAD R20, R5, 0x4, R16 ;  /* 0x0000000405147824 */ /* 0x000fe200078e0210 */
[----:B------:R-:W-:-:S07]  /*0200*/  LEA R21, R7, R18, 0x6 ;  /* 0x0000001207157211 */ /* 0x000fce00078e30ff */
.L_x_9:
[----:B-1----:R-:W-:Y:S01]  /*0210*/  MOV R4, R0 ;  /* 0x0000000000047202 */ /* 0x002fe20000000f00 */
[----:B------:R-:W-:Y:S02]  /*0220*/  HFMA2 R24, -RZ, RZ, 0, 0 ;  /* 0x00000000ff187431 */ /* 0x000fe400000001ff */
[----:B------:R-:W-:Y:S01]  /*0230*/  IMAD.MOV.U32 R29, RZ, RZ, RZ ;  /* 0x000000ffff1d7224 */ /* 0x000fe200078e00ff */
[-C--:B------:R-:W-:Y:S01]  /*0240*/  ISETP.GE.U32.AND P0, PT, R2, R4.reuse, PT ;  /* 0x000000040200720c */ /* 0x080fe20003f06070 */
[----:B--2---:R-:W-:Y:S01]  /*0250*/  IMAD.WIDE R8, R6, 0x4, R22 ;  /* 0x0000000406087825 */ /* 0x004fe200078e0216 */
[-C--:B------:R-:W-:Y:S02]  /*0260*/  ISETP.GE.AND P1, PT, R5, R4.reuse, PT ;  /* 0x000000040500720c */ /* 0x080fe40003f26270 */
[-C--:B------:R-:W-:Y:S02]  /*0270*/  ISETP.GE.OR P0, PT, R7, R4.reuse, P0 ;  /* 0x000000040700720c */ /* 0x080fe40000706670 */
[----:B------:R-:W-:-:S11]  /*0280*/  ISETP.GE.U32.OR P1, PT, R3, R4, P1 ;  /* 0x000000040300720c */ /* 0x000fd60000f26470 */
[----:B------:R-:W0:Y:S02]  /*0290*/  @!P0 LDC.64 R10, c[0x0][0x388] ;  /* 0x0000e200ff0a8b82 */ /* 0x000e240000000a00 */
[----:B------:R-:W2:Y:S01]  /*02a0*/  @!P1 LDG.E R29, desc[UR8][R8.64] ;  /* 0x00000008081d9981 */ /* 0x000ea2000c1e1900 */
[----:B0-----:R-:W-:-:S05]  /*02b0*/  @!P0 IMAD.WIDE.U32 R10, R17, 0x4, R10 ;  /* 0x00000004110a8825 */ /* 0x001fca00078e000a */
[----:B------:R-:W3:Y:S01]  /*02c0*/  @!P0 LDG.E R24, desc[UR8][R10.64] ;  /* 0x000000080a188981 */ /* 0x000ee2000c1e1900 */
[----:B------:R-:W-:-:S04]  /*02d0*/  IADD3 R19, PT, PT, R19, 0x1, RZ ;  /* 0x0000000113137810 */ /* 0x000fc80007ffe0ff */
[----:B------:R-:W-:Y:S01]  /*02e0*/  ISETP.NE.AND P0, PT, R19, RZ, PT ;  /* 0x000000ff1300720c */ /* 0x000fe20003f05270 */
[----:B------:R-:W-:Y:S01]  /*02f0*/  VIADD R6, R6, 0x10 ;  /* 0x0000001006067836 */ /* 0x000fe20000000000 */
[----:B------:R-:W-:Y:S02]  /*0300*/  IADD3 R5, PT, PT, R5, 0x10, RZ ;  /* 0x0000001005057810 */ /* 0x000fe40007ffe0ff */
[----:B------:R-:W-:Y:S02]  /*0310*/  IADD3 R7, PT, PT, R7, 0x10, RZ ;  /* 0x0000001007077810 */ /* 0x000fe40007ffe0ff */
[----:B------:R-:W-:Y:S01]  /*0320*/  LEA R17, R4, R17, 0x4 ;  /* 0x0000001104117211 */ /* 0x000fe200078e20ff */
[----:B--2---:R-:W-:Y:S04]  /*0330*/  STS [R20], R29 ;  /* 0x0000001d14007388 */ /* 0x004fe80000000800 */
[----:B---3--:R-:W-:Y:S01]  /*0340*/  STS [R21], R24 ;  /* 0x0000001815007388 */ /* 0x008fe20000000800 */
[----:B------:R-:W-:Y:S06]  /*0350*/  BAR.SYNC.DEFER_BLOCKING 0x0 ;  /* 0x0000000000007b1d */ /* 0x000fec0000010000 */
[----:B------:R-:W-:Y:S04]  /*0360*/  LDS R26, [R18] ;  /* 0x00000000121a7984 */ /* 0x000fe80000000800 */
[----:B------:R-:W0:Y:S04]  /*0370*/  LDS.128 R12, [R16] ;  /* 0x00000000100c7984 */ /* 0x000e280000000c00 */
[----:B------:R-:W1:Y:S04]  /*0380*/  LDS R28, [R18+0x40] ;  /* 0x00004000121c7984 */ /* 0x000e680000000800 */
[----:B------:R-:W2:Y:S04]  /*0390*/  LDS R27, [R18+0x80] ;  /* 0x00008000121b7984 */ /* 0x000ea80000000800 */
[----:B------:R-:W-:Y:S04]  /*03a0*/  LDS.128 R8, [R16+0x10] ;  /* 0x0000100010087984 */ /* 0x000fe80000000c00 */
[----:B------:R-:W-:Y:S01]  /*03b0*/  LDS R24, [R18+0x140] ;  /* 0x0001400012187984 */ /* 0x000fe20000000800 */
[----:B0-----:R-:W-:-:S03]  /*03c0*/  FFMA R26, R12, R26, R25 ;  /* 0x0000001a0c1a7223 */ /* 0x001fc60000000019 */
[----:B------:R-:W0:Y:S01]  /*03d0*/  LDS R12, [R18+0xc0] ;  /* 0x0000c000120c7984 */ /* 0x000e220000000800 */
[----:B-1----:R-:W-:-:S03]  /*03e0*/  FFMA R26, R28, R13, R26 ;  /* 0x0000000d1c1a7223 */ /* 0x002fc6000000001a */
[----:B------:R-:W1:Y:S04]  /*03f0*/  LDS R13, [R18+0x100] ;  /* 0x00010000120d7984 */ /* 0x000e680000000800 */
[----:B------:R-:W3:Y:S01]  /*0400*/  LDS R25, [R18+0x180] ;  /* 0x0001800012197984 */ /* 0x000ee20000000800 */
[----:B--2---:R-:W-:-:S04]  /*0410*/  FFMA R27, R27, R14, R26 ;  /* 0x0000000e1b1b7223 */ /* 0x004fc8000000001a */
[----:B0-----:R-:W-:-:S04]  /*0420*/  FFMA R15, R12, R15, R27 ;  /* 0x0000000f0c0f7223 */ /* 0x001fc8000000001b */
[----:B-1----:R-:W-:Y:S02]  /*0430*/  FFMA R13, R8, R13, R15 ;  /* 0x0000000d080d7223 */ /* 0x002fe4000000000f */
[----:B------:R-:W0:Y:S02]  /*0440*/  LDS R8, [R18+0x1c0] ;  /* 0x0001c00012087984 */ /* 0x000e240000000800 */
[----:B------:R-:W-:Y:S02]  /*0450*/  FFMA R26, R24, R9, R13 ;  /* 0x00000009181a7223 */ /* 0x000fe4000000000d */
[----:B------:R-:W-:Y:S04]  /*0460*/  LDS R9, [R18+0x200] ;  /* 0x0002000012097984 */ /* 0x000fe80000000800 */
[----:B------:R-:W1:Y:S04]  /*0470*/  LDS.128 R12, [R16+0x20] ;  /* 0x00002000100c7984 */ /* 0x000e680000000c00 */
[----:B------:R-:W2:Y:S01]  /*0480*/  LDS R24, [R18+0x240] ;  /* 0x0002400012187984 */ /* 0x000ea20000000800 */
[----:B---3--:R-:W-:-:S03]  /*0490*/  FFMA R27, R25, R10, R26 ;  /* 0x0000000a191b7223 */ /* 0x008fc6000000001a */
[----:B------:R-:W3:Y:S04]  /*04a0*/  LDS R25, [R18+0x280] ;  /* 0x0002800012197984 */ /* 0x000ee80000000800 */
[----:B------:R-:W4:Y:S01]  /*04b0*/  LDS R26, [R18+0x2c0] ;  /* 0x0002c000121a7984 */ /* 0x000f220000000800 */
[----:B0-----:R-:W-:-:S03]  /*04c0*/  FFMA R11, R8, R11, R27 ;  /* 0x0000000b080b7223 */ /* 0x001fc6000000001b */
[----:B------:R-:W-:Y:S01]  /*04d0*/  LDS R27, [R18+0x340] ;  /* 0x00034000121b7984 */ /* 0x000fe20000000800 */
[----:B-1----:R-:W-:-:S03]  /*04e0*/  FFMA R9, R12, R9, R11 ;  /* 0x000000090c097223 */ /* 0x002fc6000000000b */
[----:B------:R-:W-:Y:S01]  /*04f0*/  LDS R12, [R18+0x3c0] ;  /* 0x0003c000120c7984 */ /* 0x000fe20000000800 */
[----:B--2---:R-:W-:-:S03]  /*0500*/  FFMA R24, R24, R13, R9 ;  /* 0x0000000d18187223 */ /* 0x004fc60000000009 */
[----:B------:R-:W-:Y:S04]  /*0510*/  LDS R13, [R18+0x300] ;  /* 0x00030000120d7984 */ /* 0x000fe80000000800 */
[----:B------:R-:W0:Y:S01]  /*0520*/  LDS.128 R8, [R16+0x30] ;  /* 0x0000300010087984 */ /* 0x000e220000000c00 */
[----:B---3--:R-:W-:-:S03]  /*0530*/  FFMA R25, R25, R14, R24 ;  /* 0x0000000e19197223 */ /* 0x008fc60000000018 */
[----:B------:R-:W1:Y:S01]  /*0540*/  LDS R14, [R18+0x380] ;  /* 0x00038000120e7984 */ /* 0x000e620000000800 */
[----:B----4-:R-:W-:-:S04]  /*0550*/  FFMA R15, R26, R15, R25 ;  /* 0x0000000f1a0f7223 */ /* 0x010fc80000000019 */
[----:B0-----:R-:W-:-:S04]  /*0560*/  FFMA R8, R8, R13, R15 ;  /* 0x0000000d08087223 */ /* 0x001fc8000000000f */
[----:B------:R-:W-:-:S04]  /*0570*/  FFMA R9, R27, R9, R8 ;  /* 0x000000091b097223 */ /* 0x000fc80000000008 */
[----:B-1----:R-:W-:-:S04]  /*0580*/  FFMA R9, R14, R10, R9 ;  /* 0x0000000a0e097223 */ /* 0x002fc80000000009 */
[----:B------:R-:W-:Y:S01]  /*0590*/  FFMA R25, R12, R11, R9 ;  /* 0x0000000b0c197223 */ /* 0x000fe20000000009 */
[----:B------:R-:W-:Y:S06]  /*05a0*/  BAR.SYNC.DEFER_BLOCKING 0x0 ;  /* 0x0000000000007b1d */ /* 0x000fec0000010000 */
[----:B------:R-:W-:Y:S05]  /*05b0*/  @P0 BRA `(.L_x_9) ;  /* 0xfffffffc00140947 */ /* 0x000fea000383ffff */
.L_x_8:
[----:B------:R-:W-:-:S04]  /*05c0*/  VIMNMX R5, PT, PT, R3, R2, !PT ;  /* 0x0000000203057248 */ /* 0x000fc80007fe0100 */
[----:B------:R-:W-:-:S13]  /*05d0*/  ISETP.GE.AND P0, PT, R5, R4, PT ;  /* 0x000000040500720c */ /* 0x000fda0003f06270 */
[----:B------:R-:W-:Y:S05]  /*05e0*/  @P0 EXIT ;  /* 0x000000000000094d */ /* 0x000fea0003800000 */
[----:B------:R-:W0:Y:S01]  /*05f0*/  LDC.64 R6, c[0x0][0x390] ;  /* 0x0000e400ff067b82 */ /* 0x000e220000000a00 */
[----:B------:R-:W-:-:S04]  /*0600*/  IMAD R3, R3, R4, R2 ;  /* 0x0000000403037224 */ /* 0x000fc800078e0202 */
[----:B0-----:R-:W-:-:S05]  /*0610*/  IMAD.WIDE.U32 R2, R3, 0x4, R6 ;  /* 0x0000000403027825 */ /* 0x001fca00078e0006 */
[----:B------:R-:W-:Y:S01]  /*0620*/  STG.E desc[UR8][R2.64], R25 ;  /* 0x0000001902007986 */ /* 0x000fe2000c101908 */
[----:B------:R-:W-:Y:S05]  /*0630*/  EXIT ;  /* 0x000000000000794d */ /* 0x000fea0003800000 */
.L_x_10:
        /* <DEDUP_REMOVED lines=12> */
.L_x_52:


//--------------------- .text._Z19subgroup_operationsv --------------------------
	.section	.text._Z19subgroup_operationsv,"ax",@progbits
	.align	128
        .global         _Z19subgroup_operationsv
        .type           _Z19subgroup_operationsv,@function
        .size           _Z19subgroup_operationsv,(.L_x_53 - _Z19subgroup_operationsv)
        .other          _Z19subgroup_operationsv,@"STO_CUDA_ENTRY STV_DEFAULT"
_Z19subgroup_operationsv:
.text._Z19subgroup_operationsv:
[----:B------:R-:W0:Y:S01]  /*0000*/  LDC R1, c[0x0][0x37c] ;  /* 0x0000df00ff017b82 */ /* 0x000e220000000800 */
[----:B------:R-:W1:Y:S01]  /*0010*/  S2R R19, SR_TID.X ;  /* 0x0000000000137919 */ /* 0x000e620000002100 */
[----:B------:R-:W2:Y:S01]  /*0020*/  LDCU UR4, c[0x0][0x2f8] ;  /* 0x00005f00ff0477ac */ /* 0x000ea20008000800 */
[----:B0-----:R-:W-:Y:S01]  /*0030*/  VIADD R1, R1, 0xfffffff8 ;  /* 0xfffffff801017836 */ /* 0x001fe20000000000 */
[----:B------:R-:W0:Y:S04]  /*0040*/  LDCU UR5, c[0x0][0x2fc] ;  /* 0x00005f80ff0577ac */ /* 0x000e280008000800 */
[----:B--2---:R-:W-:-:S05]  /*0050*/  IADD3 R17, P1, PT, R1, UR4, RZ ;  /* 0x0000000401117c10 */ /* 0x004fca000ff3e0ff */
[----:B0-----:R-:W-:Y:S01]  /*0060*/  IMAD.X R16, RZ, RZ, UR5, P1 ;  /* 0x00000005ff107e24 */ /* 0x001fe200088e06ff */
[----:B-1----:R-:W-:-:S13]  /*0070*/  ISETP.GT.U32.AND P0, PT, R19, 0x3f, PT ;  /* 0x0000003f1300780c */ /* 0x002fda0003f04070 */
[----:B------:R-:W-:Y:S05]  /*0080*/  @P0 EXIT ;  /* 0x000000000000094d */ /* 0x000fea0003800000 */
[----:B------:R-:W0:Y:S01]  /*0090*/  S2R R18, SR_LANEID ;  /* 0x0000000000127919 */ /* 0x000e220000000000 */
[----:B------:R-:W-:Y:S01]  /*00a0*/  MOV R0, 0xffff ;  /* 0x0000ffff00007802 */ /* 0x000fe20000000f00 */
[----:B------:R-:W-:Y:S01]  /*00b0*/  VOTEU.ANY UR5, UPT, PT ;  /* 0x0000000000057886 */ /* 0x000fe200038e0100 */
[----:B------:R-:W-:Y:S01]  /*00c0*/  VIADD R2, R19, 0x1 ;  /* 0x0000000113027836 */ /* 0x000fe20000000000 */
[----:B0-----:R-:W-:-:S04]  /*00d0*/  LOP3.LUT R15, R18, 0xfffffff0, RZ, 0xc0, !PT ;  /* 0xfffffff0120f7812 */ /* 0x001fc800078ec0ff */
[----:B------:R-:W-:-:S04]  /*00e0*/  SHF.L.U32 R15, R0, R15, RZ ;  /* 0x0000000f000f7219 */ /* 0x000fc800000006ff */
[----:B------:R-:W0:Y:S08]  /*00f0*/  MATCH.ANY R0, R15 ;  /* 0x000000000f0073a1 */ /* 0x000e3000000e8000 */
[----:B------:R-:W1:Y:S01]  /*0100*/  REDUX.OR UR4, R15 ;  /* 0x000000000f0473c4 */ /* 0x000e620000004000 */
[----:B0-----:R-:W-:-:S13]  /*0110*/  LOP3.LUT P0, RZ, R15, UR5, R0, 0x40, !PT ;  /* 0x000000050fff7c12 */ /* 0x001fda000f804000 */
[----:B-1----:R-:W-:Y:S05]  /*0120*/  @!P0 BRA.DIV UR4, `(.L_x_11) ;  /* 0x0000000204e48947 */ /* 0x002fea000b800000 */
[----:B------:R-:W0:Y:S04]  /*0130*/  SHFL.DOWN PT, R13, R2, 0x8, 0x101f ;  /* 0x09101f00020d7f89 */ /* 0x000e2800000e0000 */
[----:B0-----:R-:W0:Y:S02]  /*0140*/  SHFL.DOWN PT, R14, R13, 0x4, 0x101f ;  /* 0x08901f000d0e7f89 */ /* 0x001e2400000e0000 */
[----:B0-----:R-:W-:-:S05]  /*0150*/  IMAD.IADD R0, R13, 0x1, R14 ;  /* 0x000000010d007824 */ /* 0x001fca00078e020e */
[----:B------:R-:W0:Y:S02]  /*0160*/  SHFL.DOWN PT, R14, R0, 0x2, 0x101f ;  /* 0x08501f00000e7f89 */ /* 0x000e2400000e0000 */
[----:B0-----:R-:W-:-:S05]  /*0170*/  IADD3 R4, PT, PT, R0, R14, RZ ;  /* 0x0000000e00047210 */ /* 0x001fca0007ffe0ff */
[----:B------:R0:W1:Y:S02]  /*0180*/  SHFL.DOWN PT, R14, R4, 0x1, 0x101f ;  /* 0x08301f00040e7f89 */ /* 0x00006400000e0000 */
.L_x_24:
[----:B------:R-:W2:Y:S01]  /*0190*/  S2R R22, SR_TID.Y ;  /* 0x0000000000167919 */ /* 0x000ea20000002200 */
[----:B------:R-:W3:Y:S01]  /*01a0*/  LDCU UR4, c[0x0][0x360] ;  /* 0x00006c00ff0477ac */ /* 0x000ee20008000800 */
[----:B------:R-:W-:Y:S01]  /*01b0*/  BSSY.RECONVERGENT B6, `(.L_x_12) ;  /* 0x0000013000067945 */ /* 0x000fe20003800200 */
[----:B-1----:R-:W-:Y:S01]  /*01c0*/  IMAD.IADD R9, R4, 0x1, R14 ;  /* 0x0000000104097824 */ /* 0x002fe200078e020e */
[----:B------:R-:W2:Y:S01]  /*01d0*/  S2R R3, SR_TID.Z ;  /* 0x0000000000037919 */ /* 0x000ea20000002300 */
[----:B------:R-:W2:Y:S02]  /*01e0*/  LDCU UR5, c[0x0][0x364] ;  /* 0x00006c80ff0577ac */ /* 0x000ea40008000800 */
[----:B--2---:R-:W-:-:S04]  /*01f0*/  IMAD R22, R3, UR5, R22 ;  /* 0x0000000503167c24 */ /* 0x004fc8000f8e0216 */
[----:B---3--:R-:W-:-:S05]  /*0200*/  IMAD R22, R22, UR4, R19 ;  /* 0x0000000416167c24 */ /* 0x008fca000f8e0213 */
[----:B------:R-:W-:-:S13]  /*0210*/  LOP3.LUT P0, RZ, R22, 0xf, RZ, 0xc0, !PT ;  /* 0x0000000f16ff7812 */ /* 0x000fda000780c0ff */
[----:B------:R-:W-:Y:S05]  /*0220*/  @P0 BRA `(.L_x_13) ;  /* 0x00000000002c0947 */ /* 0x000fea0003800000 */
[----:B------:R-:W-:Y:S01]  /*0230*/  SHF.R.U32.HI R8, RZ, 0x4, R19 ;  /* 0x00000004ff087819 */ /* 0x000fe20000011613 */
[----:B------:R-:W0:Y:S01]  /*0240*/  LDCU.64 UR4, c[0x4][0x10] ;  /* 0x01000200ff0477ac */ /* 0x000e220008000a00 */
[----:B------:R-:W-:Y:S01]  /*0250*/  MOV R0, 0x20 ;  /* 0x0000002000007802 */ /* 0x000fe20000000f00 */
[----:B------:R-:W-:Y:S02]  /*0260*/  IMAD.MOV.U32 R6, RZ, RZ, R17 ;  /* 0x000000ffff067224 */ /* 0x000fe400078e0011 */
[----:B------:R1:W-:Y:S01]  /*0270*/  STL.64 [R1], R8 ;  /* 0x0000000801007387 */ /* 0x0003e20000100a00 */
[----:B------:R1:W2:Y:S01]  /*0280*/  LDC.64 R10, c[0x4][R0] ;  /* 0x01000000000a7b82 */ /* 0x0002a20000000a00 */
[----:B------:R-:W-:Y:S02]  /*0290*/  IMAD.MOV.U32 R7, RZ, RZ, R16 ;  /* 0x000000ffff077224 */ /* 0x000fe400078e0010 */
[----:B0-----:R-:W-:Y:S01]  /*02a0*/  IMAD.U32 R4, RZ, RZ, UR4 ;  /* 0x00000004ff047e24 */ /* 0x001fe2000f8e00ff */
[----:B-1----:R-:W-:-:S07]  /*02b0*/  MOV R5, UR5 ;  /* 0x0000000500057c02 */ /* 0x002fce0008000f00 */
[----:B------:R-:W-:-:S07]  /*02c0*/  LEPC R20, `(.L_x_13) ;  /* 0x000000001014794e */ /* 0x000fce0000000000 */
[----:B--2---:R-:W-:Y:S05]  /*02d0*/  CALL.ABS.NOINC R10 ;  /* 0x000000000a007343 */ /* 0x004fea0003c00000 */
.L_x_13:
[----:B------:R-:W-:Y:S05]  /*02e0*/  BSYNC.RECONVERGENT B6 ;  /* 0x0000000000067941 */ /* 0x000fea0003800200 */
.L_x_12:
[----:B------:R-:W-:-:S13]  /*02f0*/  ISETP.GT.U32.AND P0, PT, R19, 0x1f, PT ;  /* 0x0000001f1300780c */ /* 0x000fda0003f04070 */
[----:B------:R-:W-:Y:S05]  /*0300*/  @P0 EXIT ;  /* 0x000000000000094d */ /* 0x000fea0003800000 */
[----:B------:R-:W-:Y:S01]  /*0310*/  HFMA2 R0, -RZ, RZ, 0, 1.5199184417724609375e-05 ;  /* 0x000000ffff007431 */ /* 0x000fe200000001ff */
[----:B------:R-:W-:Y:S01]  /*0320*/  LOP3.LUT R15, R18, 0xfffffff8, RZ, 0xc0, !PT ;  /* 0xfffffff8120f7812 */ /* 0x000fe200078ec0ff */
[----:B------:R-:W-:-:S03]  /*0330*/  VOTEU.ANY UR5, UPT, PT ;  /* 0x0000000000057886 */ /* 0x000fc600038e0100 */
[----:B------:R-:W-:-:S04]  /*0340*/  SHF.L.U32 R15, R0, R15, RZ ;  /* 0x0000000f000f7219 */ /* 0x000fc800000006ff */
[----:B------:R-:W1:Y:S08]  /*0350*/  MATCH.ANY R0, R15 ;  /* 0x000000000f0073a1 */ /* 0x000e7000000e8000 */
[----:B------:R-:W2:Y:S01]  /*0360*/  REDUX.OR UR4, R15 ;  /* 0x000000000f0473c4 */ /* 0x000ea20000004000 */
[----:B-1----:R-:W-:-:S13]  /*0370*/  LOP3.LUT P0, RZ, R15, UR5, R0, 0x40, !PT ;  /* 0x000000050fff7c12 */ /* 0x002fda000f804000 */
[----:B--2---:R-:W-:Y:S05]  /*0380*/  @!P0 BRA.DIV UR4, `(.L_x_14) ;  /* 0x0000000204d88947 */ /* 0x004fea000b800000 */
[----:B------:R-:W1:Y:S04]  /*0390*/  SHFL.DOWN PT, R13, R2, 0x4, 0x181f ;  /* 0x08981f00020d7f89 */ /* 0x000e6800000e0000 */
[----:B-1----:R-:W1:Y:S02]  /*03a0*/  SHFL.DOWN PT, R14, R13, 0x2, 0x181f ;  /* 0x08581f000d0e7f89 */ /* 0x002e6400000e0000 */
[----:B-1----:R-:W-:-:S05]  /*03b0*/  IMAD.IADD R0, R13, 0x1, R14 ;  /* 0x000000010d007824 */ /* 0x002fca00078e020e */
[----:B------:R1:W2:Y:S02]  /*03c0*/  SHFL.DOWN PT, R14, R0, 0x1, 0x181f ;  /* 0x08381f00000e7f89 */ /* 0x0002a400000e0000 */
.L_x_31:
[----:B------:R-:W-:Y:S01]  /*03d0*/  LOP3.LUT P0, RZ, R22, 0x7, RZ, 0xc0, !PT ;  /* 0x0000000716ff7812 */ /* 0x000fe2000780c0ff */
[----:B--2---:R-:W-:-:S12]  /*03e0*/  IMAD.IADD R3, R0, 0x1, R14 ;  /* 0x0000000100037824 */ /* 0x004fd800078e020e */
[----:B------:R-:W-:Y:S05]  /*03f0*/  @P0 EXIT ;  /* 0x000000000000094d */ /* 0x000fea0003800000 */
[----:B------:R-:W-:Y:S01]  /*0400*/  SHF.R.U32.HI R2, RZ, 0x3, R19 ;  /* 0x00000003ff027819 */ /* 0x000fe20000011613 */
[----:B------:R-:W0:Y:S01]  /*0410*/  LDCU.64 UR4, c[0x4][0x18] ;  /* 0x01000300ff0477ac */ /* 0x000e220008000a00 */
[----:B-1----:R-:W-:Y:S01]  /*0420*/  MOV R0, 0x20 ;  /* 0x0000002000007802 */ /* 0x002fe20000000f00 */
[----:B------:R-:W-:Y:S01]  /*0430*/  IMAD.MOV.U32 R6, RZ, RZ, R17 ;  /* 0x000000ffff067224 */ /* 0x000fe200078e0011 */
[----:B------:R-:W-:Y:S01]  /*0440*/  MOV R7, R16 ;  /* 0x0000001000077202 */ /* 0x000fe20000000f00 */
[----:B------:R1:W-:Y:S01]  /*0450*/  STL.64 [R1], R2 ;  /* 0x0000000201007387 */ /* 0x0003e20000100a00 */
[----:B------:R1:W2:Y:S01]  /*0460*/  LDC.64 R8, c[0x4][R0] ;  /* 0x0100000000087b82 */ /* 0x0002a20000000a00 */
[----:B0-----:R-:W-:Y:S01]  /*0470*/  MOV R4, UR4 ;  /* 0x0000000400047c02 */ /* 0x001fe20008000f00 */
[----:B-1----:R-:W-:-:S07]  /*0480*/  IMAD.U32 R5, RZ, RZ, UR5 ;  /* 0x00000005ff057e24 */ /* 0x002fce000f8e00ff */
[----:B------:R-:W-:-:S07]  /*0490*/  LEPC R20, `(.L_x_15) ;  /* 0x000000001014794e */ /* 0x000fce0000000000 */
[----:B--2---:R-:W-:Y:S05]  /*04a0*/  CALL.ABS.NOINC R8 ;  /* 0x0000000008007343 */ /* 0x004fea0003c00000 */
.L_x_15:
[----:B------:R-:W-:Y:S05]  /*04b0*/  EXIT ;  /* 0x000000000000794d */ /* 0x000fea0003800000 */
.L_x_11:
[----:B------:R-:W-:Y:S01]  /*04c0*/  HFMA2 R11, -RZ, RZ, 0, 0.000503063201904296875 ;  /* 0x0000101fff0b7431 */ /* 0x000fe200000001ff */
[----:B------:R-:W-:Y:S01]  /*04d0*/  BSSY B0, `(.L_x_16) ;  /* 0x0000006000007945 */ /* 0x000fe20003800000 */
[----:B------:R-:W-:Y:S02]  /*04e0*/  IMAD.MOV.U32 R13, RZ, RZ, R2 ;  /* 0x000000ffff0d7224 */ /* 0x000fe400078e0002 */
[----:B------:R-:W-:-:S07]  /*04f0*/  IMAD.MOV.U32 R12, RZ, RZ, 0x8 ;  /* 0x00000008ff0c7424 */ /* 0x000fce00078e00ff */
[----:B------:R-:W-:Y:S05]  /*0500*/  WARPSYNC.COLLECTIVE R15, `(.L_x_17) ;  /* 0x000000000f087348 */ /* 0x000fea0003c00000 */
[----:B------:R0:W1:Y:S02]  /*0510*/  SHFL.DOWN P6, R14, R13, R12, R11 ;  /* 0x0800000c0d0e7389 */ /* 0x00006400000c000b */
[----:B01----:R-:W-:Y:S05]  /*0520*/  ENDCOLLECTIVE ;  /* 0x000000000000791b */ /* 0x003fea0003800000 */
.L_x_17:
[----:B------:R-:W-:Y:S05]  /*0530*/  BSYNC B0 ;  /* 0x0000000000007941 */ /* 0x000fea0003800000 */
.L_x_16:
[----:B------:R-:W-:Y:S01]  /*0540*/  BSSY B0, `(.L_x_18) ;  /* 0x0000007000007945 */ /* 0x000fe20003800000 */
[----:B------:R-:W-:Y:S01]  /*0550*/  IMAD.MOV.U32 R13, RZ, RZ, R14 ;  /* 0x000000ffff0d7224 */ /* 0x000fe200078e000e */
[----:B------:R-:W-:Y:S01]  /*0560*/  MOV R11, 0x101f ;  /* 0x0000101f000b7802 */ /* 0x000fe20000000f00 */
[----:B------:R-:W-:-:S07]  /*0570*/  IMAD.MOV.U32 R12, RZ, RZ, 0x4 ;  /* 0x00000004ff0c7424 */ /* 0x000fce00078e00ff */
[----:B------:R-:W-:Y:S05]  /*0580*/  WARPSYNC.COLLECTIVE R15, `(.L_x_19) ;  /* 0x000000000f087348 */ /* 0x000fea0003c00000 */
[----:B------:R0:W1:Y:S02]  /*0590*/  SHFL.DOWN P6, R14, R13, R12, R11 ;  /* 0x0800000c0d0e7389 */ /* 0x00006400000c000b */
[----:B01----:R-:W-:Y:S05]  /*05a0*/  ENDCOLLECTIVE ;  /* 0x000000000000791b */ /* 0x003fea0003800000 */
.L_x_19:
[----:B------:R-:W-:Y:S05]  /*05b0*/  BSYNC B0 ;  /* 0x0000000000007941 */ /* 0x000fea0003800000 */
.L_x_18:
[----:B------:R-:W-:Y:S02]  /*05c0*/  IMAD.IADD R0, R13, 0x1, R14 ;  /* 0x000000010d007824 */ /* 0x000fe400078e020e */
[----:B------:R-:W-:Y:S01]  /*05d0*/  HFMA2 R12, -RZ, RZ, 0, 1.1920928955078125e-07 ;  /* 0x00000002ff0c7431 */ /* 0x000fe200000001ff */
[----:B------:R-:W-:Y:S01]  /*05e0*/  BSSY B0, `(.L_x_20) ;  /* 0x0000006000007945 */ /* 0x000fe20003800000 */
[----:B------:R-:W-:Y:S02]  /*05f0*/  IMAD.MOV.U32 R11, RZ, RZ, 0x101f ;  /* 0x0000101fff0b7424 */ /* 0x000fe400078e00ff */
[----:B------:R-:W-:-:S07]  /*0600*/  IMAD.MOV.U32 R13, RZ, RZ, R0 ;  /* 0x000000ffff0d7224 */ /* 0x000fce00078e0000 */
[----:B------:R-:W-:Y:S05]  /*0610*/  WARPSYNC.COLLECTIVE R15, `(.L_x_21) ;  /* 0x000000000f087348 */ /* 0x000fea0003c00000 */
[----:B------:R0:W1:Y:S02]  /*0620*/  SHFL.DOWN P6, R14, R13, R12, R11 ;  /* 0x0800000c0d0e7389 */ /* 0x00006400000c000b */
[----:B01----:R-:W-:Y:S05]  /*0630*/  ENDCOLLECTIVE ;  /* 0x000000000000791b */ /* 0x003fea0003800000 */
.L_x_21:
[----:B------:R-:W-:Y:S05]  /*0640*/  BSYNC B0 ;  /* 0x0000000000007941 */ /* 0x000fea0003800000 */
.L_x_20:
[----:B------:R-:W-:Y:S01]  /*0650*/  IMAD.IADD R4, R0, 0x1, R14 ;  /* 0x0000000100047824 */ /* 0x000fe200078e020e */
[----:B------:R-:W-:Y:S01]  /*0660*/  BSSY B0, `(.L_x_22) ;  /* 0x0000007000007945 */ /* 0x000fe20003800000 */
[----:B------:R-:W-:Y:S02]  /*0670*/  IMAD.MOV.U32 R12, RZ, RZ, 0x1 ;  /* 0x00000001ff0c7424 */ /* 0x000fe400078e00ff */
[----:B------:R-:W-:Y:S01]  /*0680*/  IMAD.MOV.U32 R11, RZ, RZ, 0x101f ;  /* 0x0000101fff0b7424 */ /* 0x000fe200078e00ff */
[----:B------:R-:W-:-:S07]  /*0690*/  MOV R13, R4 ;  /* 0x00000004000d7202 */ /* 0x000fce0000000f00 */
[----:B------:R-:W-:Y:S05]  /*06a0*/  WARPSYNC.COLLECTIVE R15, `(.L_x_23) ;  /* 0x000000000f087348 */ /* 0x000fea0003c00000 */
[----:B------:R0:W1:Y:S02]  /*06b0*/  SHFL.DOWN P6, R14, R13, R12, R11 ;  /* 0x0800000c0d0e7389 */ /* 0x00006400000c000b */
[----:B01----:R-:W-:Y:S05]  /*06c0*/  ENDCOLLECTIVE ;  /* 0x000000000000791b */ /* 0x003fea0003800000 */
.L_x_23:
[----:B------:R-:W-:Y:S05]  /*06d0*/  BSYNC B0 ;  /* 0x0000000000007941 */ /* 0x000fea0003800000 */
.L_x_22:
[----:B------:R-:W-:Y:S05]  /*06e0*/  BRA `(.L_x_24) ;  /* 0xfffffff800a87947 */ /* 0x000fea000383ffff */
.L_x_14:
[----:B------:R-:W-:Y:S01]  /*06f0*/  BSSY B0, `(.L_x_25) ;  /* 0x0000007000007945 */ /* 0x000fe20003800000 */
[----:B------:R-:W-:Y:S01]  /*0700*/  MOV R13, R2 ;  /* 0x00000002000d7202 */ /* 0x000fe20000000f00 */
[----:B------:R-:W-:Y:S02]  /*0710*/  IMAD.MOV.U32 R12, RZ, RZ, 0x4 ;  /* 0x00000004ff0c7424 */ /* 0x000fe400078e00ff */
[----:B------:R-:W-:-:S07]  /*0720*/  IMAD.MOV.U32 R11, RZ, RZ, 0x181f ;  /* 0x0000181fff0b7424 */ /* 0x000fce00078e00ff */
[----:B0-----:R-:W-:Y:S05]  /*0730*/  WARPSYNC.COLLECTIVE R15, `(.L_x_26) ;  /* 0x000000000f087348 */ /* 0x001fea0003c00000 */
[----:B------:R1:W2:Y:S02]  /*0740*/  SHFL.DOWN P6, R14, R13, R12, R11 ;  /* 0x0800000c0d0e7389 */ /* 0x0002a400000c000b */
[----:B012---:R-:W-:Y:S05]  /*0750*/  ENDCOLLECTIVE ;  /* 0x000000000000791b */ /* 0x007fea0003800000 */
.L_x_26:
[----:B------:R-:W-:Y:S05]  /*0760*/  BSYNC B0 ;  /* 0x0000000000007941 */ /* 0x000fea0003800000 */
.L_x_25:
[----:B------:R-:W-:Y:S01]  /*0770*/  HFMA2 R11, -RZ, RZ, 0, 0.0020122528076171875 ;  /* 0x0000181fff0b7431 */ /* 0x000fe200000001ff */
[----:B------:R-:W-:Y:S01]  /*0780*/  BSSY B0, `(.L_x_27) ;  /* 0x0000006000007945 */ /* 0x000fe20003800000 */
[----:B------:R-:W-:Y:S01]  /*0790*/  MOV R13, R14 ;  /* 0x0000000e000d7202 */ /* 0x000fe20000000f00 */
[----:B------:R-:W-:-:S07]  /*07a0*/  IMAD.MOV.U32 R12, RZ, RZ, 0x2 ;  /* 0x00000002ff0c7424 */ /* 0x000fce00078e00ff */
[----:B------:R-:W-:Y:S05]  /*07b0*/  WARPSYNC.COLLECTIVE R15, `(.L_x_28) ;  /* 0x000000000f087348 */ /* 0x000fea0003c00000 */
[----:B------:R0:W1:Y:S02]  /*07c0*/  SHFL.DOWN P6, R14, R13, R12, R11 ;  /* 0x0800000c0d0e7389 */ /* 0x00006400000c000b */
[----:B01----:R-:W-:Y:S05]  /*07d0*/  ENDCOLLECTIVE ;  /* 0x000000000000791b */ /* 0x003fea0003800000 */
.L_x_28:
[----:B------:R-:W-:Y:S05]  /*07e0*/  BSYNC B0 ;  /* 0x0000000000007941 */ /* 0x000fea0003800000 */
.L_x_27:
[----:B------:R-:W-:Y:S02]  /*07f0*/  IMAD.IADD R0, R13, 0x1, R14 ;  /* 0x000000010d007824 */ /* 0x000fe400078e020e */
[----:B------:R-:W-:Y:S01]  /*0800*/  HFMA2 R11, -RZ, RZ, 0, 0.0020122528076171875 ;  /* 0x0000181fff0b7431 */ /* 0x000fe200000001ff */
[----:B------:R-:W-:Y:S01]  /*0810*/  BSSY B0, `(.L_x_29) ;  /* 0x0000006000007945 */ /* 0x000fe20003800000 */
[----:B------:R-:W-:Y:S01]  /*0820*/  IMAD.MOV.U32 R12, RZ, RZ, 0x1 ;  /* 0x00000001ff0c7424 */ /* 0x000fe200078e00ff */
[----:B------:R-:W-:-:S07]  /*0830*/  MOV R13, R0 ;  /* 0x00000000000d7202 */ /* 0x000fce0000000f00 */
[----:B------:R-:W-:Y:S05]  /*0840*/  WARPSYNC.COLLECTIVE R15, `(.L_x_30) ;  /* 0x000000000f087348 */ /* 0x000fea0003c00000 */
[----:B------:R0:W1:Y:S02]  /*0850*/  SHFL.DOWN P6, R14, R13, R12, R11 ;  /* 0x0800000c0d0e7389 */ /* 0x00006400000c000b */
[----:B01----:R-:W-:Y:S05]  /*0860*/  ENDCOLLECTIVE ;  /* 0x000000000000791b */ /* 0x003fea0003800000 */
.L_x_30:
[----:B------:R-:W-:Y:S05]  /*0870*/  BSYNC B0 ;  /* 0x0000000000007941 */ /* 0x000fea0003800000 */
.L_x_29:
[----:B------:R-:W-:Y:S05]  /*0880*/  BRA `(.L_x_31) ;  /* 0xfffffff800d07947 */ /* 0x000fea000383ffff */
.L_x_32:
        /* <DEDUP_REMOVED lines=15> */
.L_x_53:


//--------------------- .text._Z17bitonic_sort_coopPii --------------------------
	.section	.text._Z17bitonic_sort_coopPii,"ax",@progbits
	.align	128
        .global         _Z17bitonic_sort_coopPii
        .type           _Z17bitonic_sort_coopPii,@function
        .size           _Z17bitonic_sort_coopPii,(.L_x_54 - _Z17bitonic_sort_coopPii)
        .other          _Z17bitonic_sort_coopPii,@"STO_CUDA_ENTRY STV_DEFAULT"
_Z17bitonic_sort_coopPii:
.text._Z17bitonic_sort_coopPii:
[----:B------:R-:W-:Y:S01]  /*0000*/  LDC R1, c[0x0][0x37c] ;  /* 0x0000df00ff017b82 */ /* 0x000fe20000000800 */
[----:B------:R-:W0:Y:S07]  /*0010*/  S2R R4, SR_TID.X ;  /* 0x0000000000047919 */ /* 0x000e2e0000002100 */
[----:B------:R-:W0:Y:S01]  /*0020*/  S2UR UR4, SR_CTAID.X ;  /* 0x00000000000479c3 */ /* 0x000e220000002500 */
[----:B------:R-:W1:Y:S07]  /*0030*/  LDCU UR5, c[0x0][0x388] ;  /* 0x00007100ff0577ac */ /* 0x000e6e0008000800 */
[----:B------:R-:W0:Y:S02]  /*0040*/  LDC R7, c[0x0][0x360] ;  /* 0x0000d800ff077b82 */ /* 0x000e240000000800 */
[----:B0-----:R-:W-:-:S05]  /*0050*/  IMAD R5, R7, UR4, R4 ;  /* 0x0000000407057c24 */ /* 0x001fca000f8e0204 */
[----:B-1----:R-:W-:-:S13]  /*0060*/  ISETP.GE.AND P0, PT, R5, UR5, PT ;  /* 0x0000000505007c0c */ /* 0x002fda000bf06270 */
[----:B------:R-:W-:Y:S05]  /*0070*/  @P0 EXIT ;  /* 0x000000000000094d */ /* 0x000fea0003800000 */
[----:B------:R-:W0:Y:S01]  /*0080*/  LDC.64 R2, c[0x0][0x380] ;  /* 0x0000e000ff027b82 */ /* 0x000e220000000a00 */
[----:B------:R-:W1:Y:S01]  /*0090*/  LDCU.64 UR8, c[0x0][0x358] ;  /* 0x00006b00ff0877ac */ /* 0x000e620008000a00 */
[----:B0-----:R-:W-:-:S05]  /*00a0*/  IMAD.WIDE R2, R5, 0x4, R2 ;  /* 0x0000000405027825 */ /* 0x001fca00078e0202 */
[----:B-1----:R-:W2:Y:S01]  /*00b0*/  LDG.E R0, desc[UR8][R2.64] ;  /* 0x0000000802007981 */ /* 0x002ea2000c1e1900 */
[----:B------:R-:W0:Y:S01]  /*00c0*/  S2UR UR5, SR_CgaCtaId ;  /* 0x00000000000579c3 */ /* 0x000e220000008800 */
[----:B------:R-:W-:Y:S01]  /*00d0*/  UMOV UR4, 0x400 ;  /* 0x0000040000047882 */ /* 0x000fe20000000000 */
[----:B------:R-:W-:Y:S01]  /*00e0*/  ISETP.GE.U32.AND P0, PT, R7, 0x2, PT ;  /* 0x000000020700780c */ /* 0x000fe20003f06070 */
[----:B0-----:R-:W-:-:S06]  /*00f0*/  ULEA UR4, UR5, UR4, 0x18 ;  /* 0x0000000405047291 */ /* 0x001fcc000f8ec0ff */
[----:B------:R-:W-:-:S05]  /*0100*/  LEA R5, R4, UR4, 0x2 ;  /* 0x0000000404057c11 */ /* 0x000fca000f8e10ff */
[----:B--2---:R0:W-:Y:S01]  /*0110*/  STS [R5], R0 ;  /* 0x0000000005007388 */ /* 0x0041e20000000800 */
[----:B------:R-:W-:Y:S06]  /*0120*/  BAR.SYNC.DEFER_BLOCKING 0x0 ;  /* 0x0000000000007b1d */ /* 0x000fec0000010000 */
[----:B------:R-:W-:Y:S05]  /*0130*/  @!P0 BRA `(.L_x_33) ;  /* 0x0000000000588947 */ /* 0x000fea0003800000 */
[----:B------:R-:W-:-:S05]  /*0140*/  UMOV UR5, 0x2 ;  /* 0x0000000200057882 */ /* 0x000fca0000000000 */
.L_x_37:
[----:B0-----:R-:W-:-:S05]  /*0150*/  UMOV UR6, UR5 ;  /* 0x0000000500067c82 */ /* 0x001fca0008000000 */
.L_x_36:
[----:B------:R-:W-:Y:S01]  /*0160*/  UMOV UR7, UR6 ;  /* 0x0000000600077c82 */ /* 0x000fe20008000000 */
[----:B------:R-:W-:Y:S01]  /*0170*/  USHF.R.U32.HI UR6, URZ, 0x1, UR6 ;  /* 0x00000001ff067899 */ /* 0x000fe20008011606 */
[----:B------:R-:W-:Y:S05]  /*0180*/  BSSY.RECONVERGENT B0, `(.L_x_34) ;  /* 0x000000b000007945 */ /* 0x000fea0003800200 */
[----:B0-----:R-:W-:-:S04]  /*0190*/  LOP3.LUT R0, R4, UR6, RZ, 0x3c, !PT ;  /* 0x0000000604007c12 */ /* 0x001fc8000f8e3cff */
[----:B------:R-:W-:-:S13]  /*01a0*/  ISETP.GE.U32.AND P0, PT, R0, R7, PT ;  /* 0x000000070000720c */ /* 0x000fda0003f06070 */
[----:B------:R-:W-:Y:S05]  /*01b0*/  @P0 BRA `(.L_x_35) ;  /* 0x00000000001c0947 */ /* 0x000fea0003800000 */
[----:B------:R-:W-:Y:S02]  /*01c0*/  LEA R9, R0, UR4, 0x2 ;  /* 0x0000000400097c11 */ /* 0x000fe4000f8e10ff */
[----:B------:R-:W-:Y:S01]  /*01d0*/  LDS R0, [R5] ;  /* 0x0000000005007984 */ /* 0x000fe20000000800 */
[----:B------:R-:W-:-:S03]  /*01e0*/  LOP3.LUT P0, RZ, R4, UR5, RZ, 0xc0, !PT ;  /* 0x0000000504ff7c12 */ /* 0x000fc6000f80c0ff */
[----:B------:R-:W0:Y:S02]  /*01f0*/  LDS R6, [R9] ;  /* 0x0000000009067984 */ /* 0x000e240000000800 */
[----:B0-----:R-:W-:-:S13]  /*0200*/  ISETP.GT.XOR P0, PT, R0, R6, P0 ;  /* 0x000000060000720c */ /* 0x001fda0000704a70 */
[----:B------:R0:W-:Y:S04]  /*0210*/  @P0 STS [R5], R6 ;  /* 0x0000000605000388 */ /* 0x0001e80000000800 */
[----:B------:R0:W-:Y:S02]  /*0220*/  @P0 STS [R9], R0 ;  /* 0x0000000009000388 */ /* 0x0001e40000000800 */
.L_x_35:
[----:B------:R-:W-:Y:S05]  /*0230*/  BSYNC.RECONVERGENT B0 ;  /* 0x0000000000007941 */ /* 0x000fea0003800200 */
.L_x_34:
[----:B------:R-:W-:Y:S01]  /*0240*/  BAR.SYNC.DEFER_BLOCKING 0x0 ;  /* 0x0000000000007b1d */ /* 0x000fe20000010000 */
[----:B------:R-:W-:-:S09]  /*0250*/  UISETP.GT.U32.AND UP0, UPT, UR7, 0x3, UPT ;  /* 0x000000030700788c */ /* 0x000fd2000bf04070 */
[----:B------:R-:W-:Y:S05]  /*0260*/  BRA.U UP0, `(.L_x_36) ;  /* 0xfffffffd00bc7547 */ /* 0x000fea000b83ffff */
[----:B------:R-:W-:-:S06]  /*0270*/  USHF.L.U32 UR5, UR5, 0x1, URZ ;  /* 0x0000000105057899 */ /* 0x000fcc00080006ff */
[----:B------:R-:W-:-:S13]  /*0280*/  ISETP.LT.U32.AND P0, PT, R7, UR5, PT ;  /* 0x0000000507007c0c */ /* 0x000fda000bf01070 */
[----:B------:R-:W-:Y:S05]  /*0290*/  @!P0 BRA `(.L_x_37) ;  /* 0xfffffffc00ac8947 */ /* 0x000fea000383ffff */
.L_x_33:
[----:B0-----:R-:W0:Y:S04]  /*02a0*/  LDS R5, [R5] ;  /* 0x0000000005057984 */ /* 0x001e280000000800 */
[----:B0-----:R-:W-:Y:S01]  /*02b0*/  STG.E desc[UR8][R2.64], R5 ;  /* 0x0000000502007986 */ /* 0x001fe2000c101908 */
[----:B------:R-:W-:Y:S05]  /*02c0*/  EXIT ;  /* 0x000000000000794d */ /* 0x000fea0003800000 */
.L_x_38:
        /* <DEDUP_REMOVED lines=11> */
.L_x_54:


//--------------------- .text._Z19warp_reduction_coopPfS_i --------------------------
	.section	.text._Z19warp_reduction_coopPfS_i,"ax",@progbits
	.align	128
        .global         _Z19warp_reduction_coopPfS_i
        .type           _Z19warp_reduction_coopPfS_i,@function
        .size           _Z19warp_reduction_coopPfS_i,(.L_x_55 - _Z19warp_reduction_coopPfS_i)
        .other          _Z19warp_reduction_coopPfS_i,@"STO_CUDA_ENTRY STV_DEFAULT"
_Z19warp_reduction_coopPfS_i:
.text._Z19warp_reduction_coopPfS_i:
[----:B------:R-:W-:Y:S01]  /*0000*/  LDC R1, c[0x0][0x37c] ;  /* 0x0000df00ff017b82 */ /* 0x000fe20000000800 */
[----:B------:R-:W0:Y:S01]  /*0010*/  S2R R3, SR_TID.X ;  /* 0x0000000000037919 */ /* 0x000e220000002100 */
[----:B------:R-:W0:Y:S01]  /*0020*/  LDCU UR5, c[0x0][0x360] ;  /* 0x00006c00ff0577ac */ /* 0x000e220008000800 */
[----:B------:R-:W-:Y:S01]  /*0030*/  HFMA2 R2, -RZ, RZ, 0, 0 ;  /* 0x00000000ff027431 */ /* 0x000fe200000001ff */
[----:B------:R-:W0:Y:S01]  /*0040*/  S2R R0, SR_CTAID.X ;  /* 0x0000000000007919 */ /* 0x000e220000002500 */
[----:B------:R-:W1:Y:S01]  /*0050*/  LDCU UR4, c[0x0][0x390] ;  /* 0x00007200ff0477ac */ /* 0x000e620008000800 */
[----:B------:R-:W2:Y:S01]  /*0060*/  LDCU.64 UR6, c[0x0][0x358] ;  /* 0x00006b00ff0677ac */ /* 0x000ea20008000a00 */
[----:B0-----:R-:W-:-:S05]  /*0070*/  IMAD R7, R0, UR5, R3 ;  /* 0x0000000500077c24 */ /* 0x001fca000f8e0203 */
[----:B-1----:R-:W-:-:S13]  /*0080*/  ISETP.GE.AND P0, PT, R7, UR4, PT ;  /* 0x0000000407007c0c */ /* 0x002fda000bf06270 */
[----:B------:R-:W0:Y:S02]  /*0090*/  @!P0 LDC.64 R4, c[0x0][0x380] ;  /* 0x0000e000ff048b82 */ /* 0x000e240000000a00 */
[----:B0-----:R-:W-:-:S05]  /*00a0*/  @!P0 IMAD.WIDE R4, R7, 0x4, R4 ;  /* 0x0000000407048825 */ /* 0x001fca00078e0204 */
[----:B--2---:R0:W2:Y:S01]  /*00b0*/  @!P0 LDG.E R2, desc[UR6][R4.64] ;  /* 0x0000000604028981 */ /* 0x0040a2000c1e1900 */
[----:B------:R-:W1:Y:S01]  /*00c0*/  LDCU UR4, c[0x0][0x364] ;  /* 0x00006c80ff0477ac */ /* 0x000e620008000800 */
[----:B------:R-:W-:Y:S01]  /*00d0*/  ISETP.GT.U32.AND P1, PT, R3, 0x1f, PT ;  /* 0x0000001f0300780c */ /* 0x000fe20003f24070 */
[----:B------:R-:W1:Y:S01]  /*00e0*/  S2R R8, SR_TID.Y ;  /* 0x0000000000087919 */ /* 0x000e620000002200 */
[----:B------:R-:W1:Y:S02]  /*00f0*/  S2R R11, SR_TID.Z ;  /* 0x00000000000b7919 */ /* 0x000e640000002300 */
[----:B-1----:R-:W-:-:S04]  /*0100*/  IMAD R8, R11, UR4, R8 ;  /* 0x000000040b087c24 */ /* 0x002fc8000f8e0208 */
[----:B------:R-:W-:-:S05]  /*0110*/  IMAD R8, R8, UR5, R3 ;  /* 0x0000000508087c24 */ /* 0x000fca000f8e0203 */
[----:B------:R-:W-:-:S13]  /*0120*/  LOP3.LUT P0, R8, R8, 0x1f, RZ, 0xc0, !PT ;  /* 0x0000001f08087812 */ /* 0x000fda000780c0ff */
[----:B------:R-:W1:Y:S01]  /*0130*/  @!P0 S2R R10, SR_CgaCtaId ;  /* 0x00000000000a8919 */ /* 0x000e620000008800 */
[----:B0-----:R-:W-:-:S04]  /*0140*/  @!P0 SHF.R.U32.HI R4, RZ, 0x3, R3 ;  /* 0x00000003ff048819 */ /* 0x001fc80000011603 */
[----:B------:R-:W-:Y:S01]  /*0150*/  @!P0 LOP3.LUT R4, R4, 0x7c, RZ, 0xc0, !PT ;  /* 0x0000007c04048812 */ /* 0x000fe200078ec0ff */
[----:B--2---:R-:W0:Y:S02]  /*0160*/  SHFL.DOWN PT, R7, R2, 0x10, 0x1f ;  /* 0x0a001f0002077f89 */ /* 0x004e2400000e0000 */
[----:B0-----:R-:W-:-:S05]  /*0170*/  FADD R7, R7, R2 ;  /* 0x0000000207077221 */ /* 0x001fca0000000000 */
[----:B------:R-:W0:Y:S02]  /*0180*/  SHFL.DOWN PT, R6, R7, 0x8, 0x1f ;  /* 0x09001f0007067f89 */ /* 0x000e2400000e0000 */
[----:B0-----:R-:W-:Y:S01]  /*0190*/  FADD R6, R7, R6 ;  /* 0x0000000607067221 */ /* 0x001fe20000000000 */
[----:B------:R-:W-:-:S04]  /*01a0*/  @!P0 MOV R7, 0x400 ;  /* 0x0000040000078802 */ /* 0x000fc80000000f00 */
[----:B------:R-:W0:Y:S01]  /*01b0*/  SHFL.DOWN PT, R9, R6, 0x4, 0x1f ;  /* 0x08801f0006097f89 */ /* 0x000e2200000e0000 */
[----:B-1----:R-:W-:-:S04]  /*01c0*/  @!P0 LEA R7, R10, R7, 0x18 ;  /* 0x000000070a078211 */ /* 0x002fc800078ec0ff */
[----:B------:R-:W-:Y:S01]  /*01d0*/  @!P0 IADD3 R4, PT, PT, R4, R7, RZ ;  /* 0x0000000704048210 */ /* 0x000fe20007ffe0ff */
[----:B0-----:R-:W-:-:S05]  /*01e0*/  FADD R9, R6, R9 ;  /* 0x0000000906097221 */ /* 0x001fca0000000000 */
[----:B------:R-:W0:Y:S02]  /*01f0*/  SHFL.DOWN PT, R2, R9, 0x2, 0x1f ;  /* 0x08401f0009027f89 */ /* 0x000e2400000e0000 */
[----:B0-----:R-:W-:-:S05]  /*0200*/  FADD R2, R9, R2 ;  /* 0x0000000209027221 */ /* 0x001fca0000000000 */
[----:B------:R-:W0:Y:S02]  /*0210*/  SHFL.DOWN PT, R5, R2, 0x1, 0x1f ;  /* 0x08201f0002057f89 */ /* 0x000e2400000e0000 */
[----:B0-----:R-:W-:-:S05]  /*0220*/  FADD R5, R2, R5 ;  /* 0x0000000502057221 */ /* 0x001fca0000000000 */
[----:B------:R0:W-:Y:S01]  /*0230*/  @!P0 STS [R4], R5 ;  /* 0x0000000504008388 */ /* 0x0001e20000000800 */
[----:B------:R-:W-:Y:S06]  /*0240*/  BAR.SYNC.DEFER_BLOCKING 0x0 ;  /* 0x0000000000007b1d */ /* 0x000fec0000010000 */
[----:B------:R-:W-:Y:S05]  /*0250*/  @P1 EXIT ;  /* 0x000000000000194d */ /* 0x000fea0003800000 */
[----:B------:R-:W-:-:S06]  /*0260*/  USHF.R.U32.HI UR4, URZ, 0x5, UR5 ;  /* 0x00000005ff047899 */ /* 0x000fcc0008011605 */
[----:B------:R-:W-:-:S13]  /*0270*/  ISETP.GE.U32.AND P0, PT, R3, UR4, PT ;  /* 0x0000000403007c0c */ /* 0x000fda000bf06070 */
[----:B0-----:R-:W0:Y:S01]  /*0280*/  @!P0 S2R R5, SR_CgaCtaId ;  /* 0x0000000000058919 */ /* 0x001e220000008800 */
[----:B------:R-:W-:-:S04]  /*0290*/  @!P0 MOV R2, 0x400 ;  /* 0x0000040000028802 */ /* 0x000fc80000000f00 */
[----:B0-----:R-:W-:Y:S02]  /*02a0*/  @!P0 LEA R4, R5, R2, 0x18 ;  /* 0x0000000205048211 */ /* 0x001fe400078ec0ff */
[----:B------:R-:W-:Y:S02]  /*02b0*/  MOV R2, RZ ;  /* 0x000000ff00027202 */ /* 0x000fe40000000f00 */
[----:B------:R-:W-:-:S05]  /*02c0*/  @!P0 LEA R3, R3, R4, 0x2 ;  /* 0x0000000403038211 */ /* 0x000fca00078e10ff */
[----:B------:R-:W0:Y:S01]  /*02d0*/  @!P0 LDS R2, [R3] ;  /* 0x0000000003028984 */ /* 0x000e220000000800 */
[----:B------:R-:W-:-:S03]  /*02e0*/  ISETP.NE.AND P0, PT, R8, RZ, PT ;  /* 0x000000ff0800720c */ /* 0x000fc60003f05270 */
[----:B0-----:R-:W0:Y:S02]  /*02f0*/  SHFL.DOWN PT, R5, R2, 0x10, 0x1f ;  /* 0x0a001f0002057f89 */ /* 0x001e2400000e0000 */
[----:B0-----:R-:W-:-:S05]  /*0300*/  FADD R5, R5, R2 ;  /* 0x0000000205057221 */ /* 0x001fca0000000000 */
[----:B------:R-:W0:Y:S02]  /*0310*/  SHFL.DOWN PT, R4, R5, 0x8, 0x1f ;  /* 0x09001f0005047f89 */ /* 0x000e2400000e0000 */
[----:B0-----:R-:W-:-:S05]  /*0320*/  FADD R4, R5, R4 ;  /* 0x0000000405047221 */ /* 0x001fca0000000000 */
[----:B------:R-:W0:Y:S02]  /*0330*/  SHFL.DOWN PT, R7, R4, 0x4, 0x1f ;  /* 0x08801f0004077f89 */ /* 0x000e2400000e0000 */
[----:B0-----:R-:W-:-:S05]  /*0340*/  FADD R7, R4, R7 ;  /* 0x0000000704077221 */ /* 0x001fca0000000000 */
[----:B------:R-:W0:Y:S02]  /*0350*/  SHFL.DOWN PT, R6, R7, 0x2, 0x1f ;  /* 0x08401f0007067f89 */ /* 0x000e2400000e0000 */
[----:B0-----:R-:W-:-:S05]  /*0360*/  FADD R6, R7, R6 ;  /* 0x0000000607067221 */ /* 0x001fca0000000000 */
[----:B------:R0:W1:Y:S01]  /*0370*/  SHFL.DOWN PT, R9, R6, 0x1, 0x1f ;  /* 0x08201f0006097f89 */ /* 0x00006200000e0000 */
[----:B------:R-:W-:Y:S05]  /*0380*/  @P0 EXIT ;  /* 0x000000000000094d */ /* 0x000fea0003800000 */
[----:B------:R-:W2:Y:S01]  /*0390*/  LDC.64 R2, c[0x0][0x388] ;  /* 0x0000e200ff027b82 */ /* 0x000ea20000000a00 */
[----:B-1----:R-:W-:Y:S01]  /*03a0*/  FADD R9, R6, R9 ;  /* 0x0000000906097221 */ /* 0x002fe20000000000 */
[----:B--2---:R-:W-:-:S05]  /*03b0*/  IMAD.WIDE.U32 R2, R0, 0x4, R2 ;  /* 0x0000000400027825 */ /* 0x004fca00078e0002 */
[----:B------:R-:W-:Y:S01]  /*03c0*/  STG.E desc[UR6][R2.64], R9 ;  /* 0x0000000902007986 */ /* 0x000fe2000c101906 */
[----:B------:R-:W-:Y:S05]  /*03d0*/  EXIT ;  /* 0x000000000000794d */ /* 0x000fea0003800000 */
.L_x_39:
        /* <DEDUP_REMOVED lines=10> */
.L_x_55:


//--------------------- .text._Z17coop_groups_basicv --------------------------
	.section	.text._Z17coop_groups_basicv,"ax",@progbits
	.align	128
        .global         _Z17coop_groups_basicv
        .type           _Z17coop_groups_basicv,@function
        .size           _Z17coop_groups_basicv,(.L_x_56 - _Z17coop_groups_basicv)
        .other          _Z17coop_groups_basicv,@"STO_CUDA_ENTRY STV_DEFAULT"
_Z17coop_groups_basicv:
.text._Z17coop_groups_basicv:
[----:B------:R-:W0:Y:S08]  /*0000*/  LDC R1, c[0x0][0x37c] ;  /* 0x0000df00ff017b82 */ /* 0x000e300000000800 */
[----:B------:R-:W1:Y:S01]  /*0010*/  S2UR UR5, SR_CgaCtaId ;  /* 0x00000000000579c3 */ /* 0x000e620000008800 */
[----:B------:R-:W2:Y:S01]  /*0020*/  S2R R19, SR_TID.X ;  /* 0x0000000000137919 */ /* 0x000ea20000002100 */
[----:B------:R-:W-:Y:S01]  /*0030*/  UMOV UR4, 0x400 ;  /* 0x0000040000047882 */ /* 0x000fe20000000000 */
[----:B0-----:R-:W-:Y:S01]  /*0040*/  VIADD R1, R1, 0xfffffff0 ;  /* 0xfffffff001017836 */ /* 0x001fe20000000000 */
[----:B------:R-:W-:Y:S01]  /*0050*/  BSSY.RECONVERGENT B6, `(.L_x_40) ;  /* 0x0000017000067945 */ /* 0x000fe20003800200 */
[----:B------:R-:W0:Y:S01]  /*0060*/  S2R R2, SR_CTAID.X ;  /* 0x0000000000027919 */ /* 0x000e220000002500 */
[----:B-1----:R-:W-:Y:S01]  /*0070*/  ULEA UR4, UR5, UR4, 0x18 ;  /* 0x0000000405047291 */ /* 0x002fe2000f8ec0ff */
[----:B------:R-:W1:Y:S05]  /*0080*/  LDCU UR5, c[0x0][0x2f8] ;  /* 0x00005f00ff0577ac */ /* 0x000e6a0008000800 */
[----:B--2---:R-:W-:-:S05]  /*0090*/  LEA R23, R19, UR4, 0x2 ;  /* 0x0000000413177c11 */ /* 0x004fca000f8e10ff */
[----:B------:R-:W2:Y:S01]  /*00a0*/  LDCU UR4, c[0x0][0x2fc] ;  /* 0x00005f80ff0477ac */ /* 0x000ea20008000800 */
[----:B------:R-:W-:Y:S01]  /*00b0*/  ISETP.NE.AND P0, PT, R19, RZ, PT ;  /* 0x000000ff1300720c */ /* 0x000fe20003f05270 */
[----:B0-----:R-:W-:-:S05]  /*00c0*/  IMAD R0, R2, 0x100, R19 ;  /* 0x0000010002007824 */ /* 0x001fca00078e0213 */
[----:B------:R0:W-:Y:S01]  /*00d0*/  STS [R23], R0 ;  /* 0x0000000017007388 */ /* 0x0001e20000000800 */
[----:B------:R-:W-:Y:S01]  /*00e0*/  BAR.SYNC.DEFER_BLOCKING 0x0 ;  /* 0x0000000000007b1d */ /* 0x000fe20000010000 */
[----:B-1----:R-:W-:-:S04]  /*00f0*/  IADD3 R16, P1, PT, R1, UR5, RZ ;  /* 0x0000000501107c10 */ /* 0x002fc8000ff3e0ff */
[----:B--2---:R-:W-:Y:S01]  /*0100*/  IADD3.X R17, PT, PT, RZ, UR4, RZ, P1, !PT ;  /* 0x00000004ff117c10 */ /* 0x004fe20008ffe4ff */
[----:B------:R-:W-:Y:S08]  /*0110*/  @P0 BRA `(.L_x_41) ;  /* 0x0000000000280947 */ /* 0x000ff00003800000 */
[----:B0-----:R-:W-:Y:S01]  /*0120*/  MOV R0, 0x20 ;  /* 0x0000002000007802 */ /* 0x001fe20000000f00 */
[----:B------:R0:W-:Y:S01]  /*0130*/  STL [R1], R2 ;  /* 0x0000000201007387 */ /* 0x0001e20000100800 */
[----:B------:R-:W1:Y:S01]  /*0140*/  LDCU.64 UR4, c[0x4][URZ] ;  /* 0x01000000ff0477ac */ /* 0x000e620008000a00 */
[----:B------:R-:W-:Y:S01]  /*0150*/  MOV R6, R16 ;  /* 0x0000001000067202 */ /* 0x000fe20000000f00 */
[----:B------:R0:W2:Y:S01]  /*0160*/  LDC.64 R8, c[0x4][R0] ;  /* 0x0100000000087b82 */ /* 0x0000a20000000a00 */
[----:B------:R-:W-:Y:S02]  /*0170*/  IMAD.MOV.U32 R7, RZ, RZ, R17 ;  /* 0x000000ffff077224 */ /* 0x000fe400078e0011 */
[----:B-1----:R-:W-:Y:S02]  /*0180*/  IMAD.U32 R4, RZ, RZ, UR4 ;  /* 0x00000004ff047e24 */ /* 0x002fe4000f8e00ff */
[----:B0-----:R-:W-:-:S07]  /*0190*/  IMAD.U32 R5, RZ, RZ, UR5 ;  /* 0x00000005ff057e24 */ /* 0x001fce000f8e00ff */
[----:B------:R-:W-:-:S07]  /*01a0*/  LEPC R20, `(.L_x_41) ;  /* 0x000000001014794e */ /* 0x000fce0000000000 */
[----:B--2---:R-:W-:Y:S05]  /*01b0*/  CALL.ABS.NOINC R8 ;  /* 0x0000000008007343 */ /* 0x004fea0003c00000 */
.L_x_41:
[----:B------:R-:W-:Y:S05]  /*01c0*/  BSYNC.RECONVERGENT B6 ;  /* 0x0000000000067941 */ /* 0x000fea0003800200 */
.L_x_40:
[----:B------:R1:W2:Y:S01]  /*01d0*/  LDS R13, [R23] ;  /* 0x00000000170d7984 */ /* 0x0002a20000000800 */
[----:B------:R-:W-:-:S03]  /*01e0*/  UMOV UR4, 0xffffffff ;  /* 0xffffffff00047882 */ /* 0x000fc60000000000 */
[----:B------:R-:W-:Y:S05]  /*01f0*/  BRA.DIV UR4, `(.L_x_42) ;  /* 0x0000000204787947 */ /* 0x000fea000b800000 */
[----:B0-2---:R-:W0:Y:S04]  /*0200*/  SHFL.DOWN PT, R0, R13, 0x10, 0x1f ;  /* 0x0a001f000d007f89 */ /* 0x005e2800000e0000 */
[----:B0-----:R-:W0:Y:S02]  /*0210*/  SHFL.DOWN PT, R14, R0, 0x8, 0x1f ;  /* 0x09001f00000e7f89 */ /* 0x001e2400000e0000 */
[----:B0-----:R-:W-:-:S05]  /*0220*/  IMAD.IADD R3, R0, 0x1, R14 ;  /* 0x0000000100037824 */ /* 0x001fca00078e020e */
[----:B------:R-:W0:Y:S02]  /*0230*/  SHFL.DOWN PT, R14, R3, 0x4, 0x1f ;  /* 0x08801f00030e7f89 */ /* 0x000e2400000e0000 */
[----:B0-----:R-:W-:-:S05]  /*0240*/  IADD3 R4, PT, PT, R3, R14, RZ ;  /* 0x0000000e03047210 */ /* 0x001fca0007ffe0ff */
[----:B------:R-:W0:Y:S02]  /*0250*/  SHFL.DOWN PT, R14, R4, 0x2, 0x1f ;  /* 0x08401f00040e7f89 */ /* 0x000e2400000e0000 */
[----:B0-----:R-:W-:-:S05]  /*0260*/  IMAD.IADD R5, R4, 0x1, R14 ;  /* 0x0000000104057824 */ /* 0x001fca00078e020e */
[----:B------:R0:W2:Y:S02]  /*0270*/  SHFL.DOWN PT, R14, R5, 0x1, 0x1f ;  /* 0x08201f00050e7f89 */ /* 0x0000a400000e0000 */
.L_x_49:
[----:B------:R-:W3:Y:S01]  /*0280*/  S2R R0, SR_TID.Y ;  /* 0x0000000000007919 */ /* 0x000ee20000002200 */
[----:B------:R-:W4:Y:S01]  /*0290*/  LDCU UR4, c[0x0][0x360] ;  /* 0x00006c00ff0477ac */ /* 0x000f220008000800 */
[----:B--2---:R-:W-:Y:S01]  /*02a0*/  IMAD.IADD R14, R5, 0x1, R14 ;  /* 0x00000001050e7824 */ /* 0x004fe200078e020e */
[----:B------:R-:W3:Y:S01]  /*02b0*/  S2R R3, SR_TID.Z ;  /* 0x0000000000037919 */ /* 0x000ee20000002300 */
[----:B------:R-:W3:Y:S02]  /*02c0*/  LDCU UR5, c[0x0][0x364] ;  /* 0x00006c80ff0577ac */ /* 0x000ee40008000800 */
[----:B---3--:R-:W-:-:S04]  /*02d0*/  IMAD R0, R3, UR5, R0 ;  /* 0x0000000503007c24 */ /* 0x008fc8000f8e0200 */
[----:B----4-:R-:W-:-:S05]  /*02e0*/  IMAD R0, R0, UR4, R19 ;  /* 0x0000000400007c24 */ /* 0x010fca000f8e0213 */
[----:B------:R-:W-:-:S13]  /*02f0*/  LOP3.LUT P0, RZ, R0, 0x1f, RZ, 0xc0, !PT ;  /* 0x0000001f00ff7812 */ /* 0x000fda000780c0ff */
[----:B------:R-:W-:Y:S05]  /*0300*/  @P0 EXIT ;  /* 0x000000000000094d */ /* 0x000fea0003800000 */
[----:B------:R-:W-:Y:S01]  /*0310*/  SHF.R.U32.HI R3, RZ, 0x5, R19 ;  /* 0x00000005ff037819 */ /* 0x000fe20000011613 */
[----:B------:R2:W-:Y:S01]  /*0320*/  STL [R1+0x8], R14 ;  /* 0x0000080e01007387 */ /* 0x0005e20000100800 */
[----:B------:R-:W-:Y:S01]  /*0330*/  MOV R0, 0x20 ;  /* 0x0000002000007802 */ /* 0x000fe20000000f00 */
[----:B------:R-:W3:Y:S01]  /*0340*/  LDCU.64 UR4, c[0x4][0x8] ;  /* 0x01000100ff0477ac */ /* 0x000ee20008000a00 */
[----:B------:R-:W-:Y:S01]  /*0350*/  MOV R6, R16 ;  /* 0x0000001000067202 */ /* 0x000fe20000000f00 */
[----:B------:R2:W-:Y:S01]  /*0360*/  STL.64 [R1], R2 ;  /* 0x0000000201007387 */ /* 0x0005e20000100a00 */
[----:B------:R2:W4:Y:S01]  /*0370*/  LDC.64 R8, c[0x4][R0] ;  /* 0x0100000000087b82 */ /* 0x0005220000000a00 */
[----:B------:R-:W-:Y:S01]  /*0380*/  IMAD.MOV.U32 R7, RZ, RZ, R17 ;  /* 0x000000ffff077224 */ /* 0x000fe200078e0011 */
[----:B---3--:R-:W-:Y:S01]  /*0390*/  MOV R4, UR4 ;  /* 0x0000000400047c02 */ /* 0x008fe20008000f00 */
[----:B0-2---:R-:W-:-:S07]  /*03a0*/  IMAD.U32 R5, RZ, RZ, UR5 ;  /* 0x00000005ff057e24 */ /* 0x005fce000f8e00ff */
[----:B------:R-:W-:-:S07]  /*03b0*/  LEPC R20, `(.L_x_43) ;  /* 0x000000001014794e */ /* 0x000fce0000000000 */
[----:B-1--4-:R-:W-:Y:S05]  /*03c0*/  CALL.ABS.NOINC R8 ;  /* 0x0000000008007343 */ /* 0x012fea0003c00000 */
.L_x_43:
[----:B------:R-:W-:Y:S05]  /*03d0*/  EXIT ;  /* 0x000000000000794d */ /* 0x000fea0003800000 */
.L_x_42:
[----:B------:R-:W-:Y:S02]  /*03e0*/  HFMA2 R12, -RZ, RZ, 0, 9.5367431640625e-07 ;  /* 0x00000010ff0c7431 */ /* 0x000fe400000001ff */
[----:B------:R-:W-:Y:S01]  /*03f0*/  IMAD.MOV.U32 R11, RZ, RZ, 0x1f ;  /* 0x0000001fff0b7424 */ /* 0x000fe200078e00ff */
[----:B------:R-:W-:-:S07]  /*0400*/  MOV R15, 0xffffffff ;  /* 0xffffffff000f7802 */ /* 0x000fce0000000f00 */
[----:B012---:R-:W-:Y:S05]  /*0410*/  WARPSYNC.COLLECTIVE R15, `(.L_x_44) ;  /* 0x000000000f087348 */ /* 0x007fea0003c00000 */
[----:B--2---:R2:W3:Y:S02]  /*0420*/  SHFL.DOWN P6, R14, R13, R12, R11 ;  /* 0x0800000c0d0e7389 */ /* 0x0044e400000c000b */
[----:B0123--:R-:W-:Y:S05]  /*0430*/  ENDCOLLECTIVE ;  /* 0x000000000000791b */ /* 0x00ffea0003800000 */
.L_x_44:
[----:B------:R-:W-:Y:S02]  /*0440*/  IMAD.MOV.U32 R12, RZ, RZ, 0x8 ;  /* 0x00000008ff0c7424 */ /* 0x000fe400078e00ff */
[----:B------:R-:W-:-:S05]  /*0450*/  IMAD.MOV.U32 R0, RZ, RZ, R14 ;  /* 0x000000ffff007224 */ /* 0x000fca00078e000e */
[----:B------:R-:W-:-:S07]  /*0460*/  MOV R13, R0 ;  /* 0x00000000000d7202 */ /* 0x000fce0000000f00 */
[----:B------:R-:W-:Y:S05]  /*0470*/  WARPSYNC.COLLECTIVE R15, `(.L_x_45) ;  /* 0x000000000f087348 */ /* 0x000fea0003c00000 */
[----:B------:R0:W1:Y:S02]  /*0480*/  SHFL.DOWN P6, R14, R13, R12, R11 ;  /* 0x0800000c0d0e7389 */ /* 0x00006400000c000b */
[----:B01----:R-:W-:Y:S05]  /*0490*/  ENDCOLLECTIVE ;  /* 0x000000000000791b */ /* 0x003fea0003800000 */
.L_x_45:
[----:B------:R-:W-:Y:S01]  /*04a0*/  HFMA2 R12, -RZ, RZ, 0, 2.384185791015625e-07 ;  /* 0x00000004ff0c7431 */ /* 0x000fe200000001ff */
[----:B------:R-:W-:-:S05]  /*04b0*/  IADD3 R3, PT, PT, R0, R14, RZ ;  /* 0x0000000e00037210 */ /* 0x000fca0007ffe0ff */
[----:B------:R-:W-:-:S07]  /*04c0*/  IMAD.MOV.U32 R13, RZ, RZ, R3 ;  /* 0x000000ffff0d7224 */ /* 0x000fce00078e0003 */
[----:B------:R-:W-:Y:S05]  /*04d0*/  WARPSYNC.COLLECTIVE R15, `(.L_x_46) ;  /* 0x000000000f087348 */ /* 0x000fea0003c00000 */
[----:B------:R0:W1:Y:S02]  /*04e0*/  SHFL.DOWN P6, R14, R13, R12, R11 ;  /* 0x0800000c0d0e7389 */ /* 0x00006400000c000b */
[----:B01----:R-:W-:Y:S05]  /*04f0*/  ENDCOLLECTIVE ;  /* 0x000000000000791b */ /* 0x003fea0003800000 */
.L_x_46:
[----:B------:R-:W-:Y:S02]  /*0500*/  IMAD.MOV.U32 R12, RZ, RZ, 0x2 ;  /* 0x00000002ff0c7424 */ /* 0x000fe400078e00ff */
[----:B------:R-:W-:-:S05]  /*0510*/  IMAD.IADD R4, R3, 0x1, R14 ;  /* 0x0000000103047824 */ /* 0x000fca00078e020e */
[----:B------:R-:W-:-:S07]  /*0520*/  MOV R13, R4 ;  /* 0x00000004000d7202 */ /* 0x000fce0000000f00 */
[----:B------:R-:W-:Y:S05]  /*0530*/  WARPSYNC.COLLECTIVE R15, `(.L_x_47) ;  /* 0x000000000f087348 */ /* 0x000fea0003c00000 */
[----:B------:R0:W1:Y:S02]  /*0540*/  SHFL.DOWN P6, R14, R13, R12, R11 ;  /* 0x0800000c0d0e7389 */ /* 0x00006400000c000b */
[----:B01----:R-:W-:Y:S05]  /*0550*/  ENDCOLLECTIVE ;  /* 0x000000000000791b */ /* 0x003fea0003800000 */
.L_x_47:
[----:B------:R-:W-:Y:S01]  /*0560*/  HFMA2 R12, -RZ, RZ, 0, 5.9604644775390625e-08 ;  /* 0x00000001ff0c7431 */ /* 0x000fe200000001ff */
[----:B------:R-:W-:-:S05]  /*0570*/  IADD3 R5, PT, PT, R4, R14, RZ ;  /* 0x0000000e04057210 */ /* 0x000fca0007ffe0ff */
[----:B------:R-:W-:-:S07]  /*0580*/  IMAD.MOV.U32 R13, RZ, RZ, R5 ;  /* 0x000000ffff0d7224 */ /* 0x000fce00078e0005 */
[----:B------:R-:W-:Y:S05]  /*0590*/  WARPSYNC.COLLECTIVE R15, `(.L_x_48) ;  /* 0x000000000f087348 */ /* 0x000fea0003c00000 */
[----:B------:R0:W1:Y:S02]  /*05a0*/  SHFL.DOWN P6, R14, R13, R12, R11 ;  /* 0x0800000c0d0e7389 */ /* 0x00006400000c000b */
[----:B01----:R-:W-:Y:S05]  /*05b0*/  ENDCOLLECTIVE ;  /* 0x000000000000791b */ /* 0x003fea0003800000 */
.L_x_48:
[----:B------:R-:W-:Y:S05]  /*05c0*/  BRA `(.L_x_49) ;  /* 0xfffffffc002c7947 */ /* 0x000fea000383ffff */
.L_x_50:
        /* <DEDUP_REMOVED lines=11> */
.L_x_56:


//--------------------- .nv.global.init           --------------------------
	.section	.nv.global.init,"aw",@progbits
.nv.global.init:
	.type		$str$3,@object
	.size		$str$3,($str$2 - $str$3)
$str$3:
        /*0000*/ 	.byte	0x54, 0x69, 0x6c, 0x65, 0x38, 0x20, 0x25, 0x64, 0x3a, 0x20, 0x53, 0x75, 0x6d, 0x20, 0x3d, 0x20
        /*0010*/ 	.byte	0x25, 0x64, 0x0a, 0x00
	.type		$str$2,@object
	.size		$str$2,($str$1 - $str$2)
$str$2:
        /*0014*/ 	.byte	0x54, 0x69, 0x6c, 0x65, 0x31, 0x36, 0x20, 0x25, 0x64, 0x3a, 0x20, 0x53, 0x75, 0x6d, 0x20, 0x3d
        /*0024*/ 	.byte	0x20, 0x25, 0x64, 0x0a, 0x00
	.type		$str$1,@object
	.size		$str$1,($str - $str$1)
$str$1:
        /*0029*/ 	.byte	0x42, 0x6c, 0x6f, 0x63, 0x6b, 0x20, 0x25, 0x64, 0x2c, 0x20, 0x57, 0x61, 0x72, 0x70, 0x20, 0x25
        /*0039*/ 	.byte	0x64, 0x3a, 0x20, 0x53, 0x75, 0x6d, 0x20, 0x3d, 0x20, 0x25, 0x64, 0x0a, 0x00
	.type		$str,@object
	.size		$str,(.L_0 - $str)
$str:
        /*0046*/ 	.byte	0x42, 0x6c, 0x6f, 0x63, 0x6b, 0x20, 0x25, 0x64, 0x3a, 0x20, 0x41, 0x6c, 0x6c, 0x20, 0x74, 0x68
        /*0056*/ 	.byte	0x72, 0x65, 0x61, 0x64, 0x73, 0x20, 0x73, 0x79, 0x6e, 0x63, 0x68, 0x72, 0x6f, 0x6e, 0x69, 0x7a
        /*0066*/ 	.byte	0x65, 0x64, 0x0a, 0x00
.L_0:


//--------------------- .nv.shared._Z14histogram_coopPiS_ii --------------------------
	.section	.nv.shared._Z14histogram_coopPiS_ii,"aw",@nobits
	.sectionflags	@""
	.align	16
	.zero		1024


//--------------------- .nv.shared.reserved.0     --------------------------
	.section	.nv.shared.reserved.0,"aw",@nobits
	.weak		__nv_reservedSMEM_offset_0_alias
	.size		__nv_reservedSMEM_offset_0_alias, 0, 64
	.other		__nv_reservedSMEM_offset_0_alias,@"STO_CUDA_RESERVED_SHARED STV_DEFAULT"
__nv_reservedSMEM_offset_0_alias:
	.zero		0
	.zero		64


//--------------------- .nv.shared._Z16matrix_mult_coopPfS_S_i --------------------------
	.section	.nv.shared._Z16matrix_mult_coopPfS_S_i,"aw",@nobits
	.sectionflags	@""
	.align	16
.nv.shared._Z16matrix_mult_coopPfS_S_i:
	.zero		3072


//--------------------- .nv.shared._Z19subgroup_operationsv --------------------------
	.section	.nv.shared._Z19subgroup_operationsv,"aw",@nobits
	.sectionflags	@""
	.align	16
	.zero		1024


//--------------------- .nv.shared._Z17bitonic_sort_coopPii --------------------------
	.section	.nv.shared._Z17bitonic_sort_coopPii,"aw",@nobits
	.sectionflags	@""
	.align	16
	.zero		1024


//--------------------- .nv.shared._Z19warp_reduction_coopPfS_i --------------------------
	.section	.nv.shared._Z19warp_reduction_coopPfS_i,"aw",@nobits
	.sectionflags	@""
	.align	16
.nv.shared._Z19warp_reduction_coopPfS_i:
	.zero		1152


//--------------------- .nv.shared._Z17coop_groups_basicv --------------------------
	.section	.nv.shared._Z17coop_groups_basicv,"aw",@nobits
	.sectionflags	@""
	.align	16
.nv.shared._Z17coop_groups_basicv:
	.zero		2048


//--------------------- .nv.constant0._Z14histogram_coopPiS_ii --------------------------
	.section	.nv.constant0._Z14histogram_coopPiS_ii,"a",@progbits
	.sectionflags	@""
	.align	4
.nv.constant0._Z14histogram_coopPiS_ii:
	.zero		920


//--------------------- .nv.constant0._Z16matrix_mult_coopPfS_S_i --------------------------
	.section	.nv.constant0._Z16matrix_mult_coopPfS_S_i,"a",@progbits
	.sectionflags	@""
	.align	4
.nv.constant0._Z16matrix_mult_coopPfS_S_i:
	.zero		924


//--------------------- .nv.constant0._Z19subgroup_operationsv --------------------------
	.section	.nv.constant0._Z19subgroup_operationsv,"a",@progbits
	.sectionflags	@""
	.align	4
.nv.constant0._Z19subgroup_operationsv:
	.zero		896


//--------------------- .nv.constant0._Z17bitonic_sort_coopPii --------------------------
	.section	.nv.constant0._Z17bitonic_sort_coopPii,"a",@progbits
	.sectionflags	@""
	.align	4
.nv.constant0._Z17bitonic_sort_coopPii:
	.zero		908


//--------------------- .nv.constant0._Z19warp_reduction_coopPfS_i --------------------------
	.section	.nv.constant0._Z19warp_reduction_coopPfS_i,"a",@progbits
	.sectionflags	@""
	.align	4
.nv.constant0._Z19warp_reduction_coopPfS_i:
	.zero		916


//--------------------- .nv.constant0._Z17coop_groups_basicv --------------------------
	.section	.nv.constant0._Z17coop_groups_basicv,"a",@progbits
	.sectionflags	@""
	.align	4
.nv.constant0._Z17coop_groups_basicv:
	.zero		896


//--------------------- SYMBOLS --------------------------

	.type		.nv.reservedSmem.offset0,@object
	.size		.nv.reservedSmem.offset0,0x4
	.type		.nv.reservedSmem.cap,@object
	.size		.nv.reservedSmem.cap,0x4
	.type		vprintf,@function
